	.target	sm_100a

	.elftype	@"ET_EXEC"


//--------------------- .note.nv.tkinfo           --------------------------
	.section	.note.nv.tkinfo,"",@"SHT_NOTE"
	.sectionflags	@"SHF_NOTE_NV_TKINFO"
	.tkinfo
        /*0018*/ 	.word	0x00000081
        /*0030*/ 	.string	""
        /*0030*/ 	.string	"ptxas-blackwell"
        /*0030*/ 	.string	"Cuda compilation tools, release 12.9, V12.9.86"
        /*0030*/ 	.string	"Build cuda_12.9.r12.9/compiler.36037853_0"
        /*0030*/ 	.string	"-v  -suppress-debug-info  -lineinfo  -arch sm_100a "



//--------------------- .note.nv.cuver            --------------------------
	.section	.note.nv.cuver,"",@"SHT_NOTE"
	.sectionflags	@"SHF_NOTE_NV_CUVER"
        /*0018*/ 	.short	0x0001
        /*001a*/ 	.short	0x0064
        /*001c*/ 	.short	0x0001
        /*001e*/ 	.short	0x0000
        /*0020*/ 	.short	0x0001
        /*0022*/ 	.short	0x0000


//--------------------- .nv.info                  --------------------------
	.section	.nv.info,"",@"SHT_CUDA_INFO"
	.align	4


	//----- nvinfo : EIATTR_REGCOUNT
	.align		4
        /*0000*/ 	.byte	0x04, 0x2f
        /*0002*/ 	.short	(.L_4 - .L_3)
	.align		4
.L_3:
        /*0004*/ 	.word	index@(gluon_mma)
        /*0008*/ 	.word	0x00000060


	//----- nvinfo : EIATTR_FRAME_SIZE
	.align		4
.L_4:
        /*000c*/ 	.byte	0x04, 0x11
        /*000e*/ 	.short	(.L_6 - .L_5)
	.align		4
.L_5:
        /*0010*/ 	.word	index@($__internal_2_$__cuda_sm10x_tcgen05_guardrail_trap_unallocated_columns_being_dealloced)
        /*0014*/ 	.word	0x00000000


	//----- nvinfo : EIATTR_FRAME_SIZE
	.align		4
.L_6:
        /*0018*/ 	.byte	0x04, 0x11
        /*001a*/ 	.short	(.L_8 - .L_7)
	.align		4
.L_7:
        /*001c*/ 	.word	index@($__internal_1_$__cuda_sm10x_tcgen05_guardrail_trap_phase_invalid_during_alloc)
        /*0020*/ 	.word	0x00000000


	//----- nvinfo : EIATTR_FRAME_SIZE
	.align		4
.L_8:
        /*0024*/ 	.byte	0x04, 0x11
        /*0026*/ 	.short	(.L_10 - .L_9)
	.align		4
.L_9:
        /*0028*/ 	.word	index@($__internal_0_$__cuda_sm10x_tcgen05_guardrail_trap_col_being_dealloced_not_returned_by_alloc)
        /*002c*/ 	.word	0x00000000


	//----- nvinfo : EIATTR_FRAME_SIZE
	.align		4
.L_10:
        /*0030*/ 	.byte	0x04, 0x11
        /*0032*/ 	.short	(.L_12 - .L_11)
	.align		4
.L_11:
        /*0034*/ 	.word	index@(gluon_mma)
        /*0038*/ 	.word	0x00000000


	//----- nvinfo : EIATTR_MIN_STACK_SIZE
	.align		4
.L_12:
        /*003c*/ 	.byte	0x04, 0x12
        /*003e*/ 	.short	(.L_14 - .L_13)
	.align		4
.L_13:
        /*0040*/ 	.word	index@(gluon_mma)
        /*0044*/ 	.word	0x00000000
.L_14:


//--------------------- .nv.info.gluon_mma        --------------------------
	.section	.nv.info.gluon_mma,"",@"SHT_CUDA_INFO"
	.sectionflags	@""
	.align	4


	//----- nvinfo : EIATTR_CUDA_API_VERSION
	.align		4
        /*0000*/ 	.byte	0x04, 0x37
        /*0002*/ 	.short	(.L_16 - .L_15)
.L_15:
        /*0004*/ 	.word	0x00000081


	//----- nvinfo : EIATTR_KPARAM_INFO
	.align		4
.L_16:
        /*0008*/ 	.byte	0x04, 0x17
        /*000a*/ 	.short	(.L_18 - .L_17)
.L_17:
        /*000c*/ 	.word	0x00000000
        /*0010*/ 	.short	0x0004
        /*0012*/ 	.short	0x0020
        /*0014*/ 	.byte	0x00, 0xf4, 0x21, 0x00


	//----- nvinfo : EIATTR_KPARAM_INFO
	.align		4
.L_18:
        /*0018*/ 	.byte	0x04, 0x17
        /*001a*/ 	.short	(.L_20 - .L_19)
.L_19:
        /*001c*/ 	.word	0x00000000
        /*0020*/ 	.short	0x0003
        /*0022*/ 	.short	0x0018
        /*0024*/ 	.byte	0x00, 0xf4, 0x21, 0x00


	//----- nvinfo : EIATTR_KPARAM_INFO
	.align		4
.L_20:
        /*0028*/ 	.byte	0x04, 0x17
        /*002a*/ 	.short	(.L_22 - .L_21)
.L_21:
        /*002c*/ 	.word	0x00000000
        /*0030*/ 	.short	0x0002
        /*0032*/ 	.short	0x0010
        /*0034*/ 	.byte	0x00, 0xf4, 0x21, 0x00


	//----- nvinfo : EIATTR_KPARAM_INFO
	.align		4
.L_22:
        /*0038*/ 	.byte	0x04, 0x17
        /*003a*/ 	.short	(.L_24 - .L_23)
.L_23:
        /*003c*/ 	.word	0x00000000
        /*0040*/ 	.short	0x0001
        /*0042*/ 	.short	0x0008
        /*0044*/ 	.byte	0x00, 0xf4, 0x21, 0x00


	//----- nvinfo : EIATTR_KPARAM_INFO
	.align		4
.L_24:
        /*0048*/ 	.byte	0x04, 0x17
        /*004a*/ 	.short	(.L_26 - .L_25)
.L_25:
        /*004c*/ 	.word	0x00000000
        /*0050*/ 	.short	0x0000
        /*0052*/ 	.short	0x0000
        /*0054*/ 	.byte	0x00, 0xf4, 0x21, 0x00


	//----- nvinfo : EIATTR_AT_ENTRY_FRAGMENTS
	.align		4
.L_26:
        /*0058*/ 	.byte	0x04, 0x4f
        /*005a*/ 	.short	(.L_28 - .L_27)


	//   ....[0]....
.L_27:
        /*005c*/ 	.word	0x00000004


	//----- nvinfo : EIATTR_RESERVED_SMEM_USED
	.align		4
.L_28:
        /*0060*/ 	.byte	0x01, 0x41
	.zero		2


	//----- nvinfo : EIATTR_SPARSE_MMA_MASK
	.align		4
        /*0064*/ 	.byte	0x03, 0x50
        /*0066*/ 	.short	0x0000


	//----- nvinfo : EIATTR_TCGEN05_1CTA_USED
	.align		4
        /*0068*/ 	.byte	0x01, 0x51
	.zero		2


	//----- nvinfo : EIATTR_MAXREG_COUNT
	.align		4
        /*006c*/ 	.byte	0x03, 0x1b
        /*006e*/ 	.short	0x00ff


	//----- nvinfo : EIATTR_NUM_BARRIERS
	.align		4
        /*0070*/ 	.byte	0x02, 0x4c
        /*0072*/ 	.byte	0x01
	.zero		1


	//----- nvinfo : EIATTR_INT_WARP_WIDE_INSTR_OFFSETS
	.align		4
        /*0074*/ 	.byte	0x04, 0x31
        /*0076*/ 	.short	(.L_30 - .L_29)


	//   ....[0]....
.L_29:
        /*0078*/ 	.word	0x00000f50


	//   ....[1]....
        /*007c*/ 	.word	0x00000f70


	//   ....[2]....
        /*0080*/ 	.word	0x000014c0


	//   ....[3]....
        /*0084*/ 	.word	0x000014d0


	//   ....[4]....
        /*0088*/ 	.word	0x00002360


	//   ....[5]....
        /*008c*/ 	.word	0x000023b0


	//----- nvinfo : EIATTR_COOP_GROUP_MASK_REGIDS
	.align		4
.L_30:
        /*0090*/ 	.byte	0x04, 0x29
        /*0092*/ 	.short	(.L_32 - .L_31)


	//   ....[0]....
.L_31:
        /*0094*/ 	.word	0xffffffff


	//   ....[1]....
        /*0098*/ 	.word	0xffffffff


	//   ....[2]....
        /*009c*/ 	.word	0xffffffff


	//   ....[3]....
        /*00a0*/ 	.word	0xffffffff


	//----- nvinfo : EIATTR_COOP_GROUP_INSTR_OFFSETS
	.align		4
.L_32:
        /*00a4*/ 	.byte	0x04, 0x28
        /*00a6*/ 	.short	(.L_34 - .L_33)


	//   ....[0]....
.L_33:
        /*00a8*/ 	.word	0x00000050


	//   ....[1]....
        /*00ac*/ 	.word	0x00000310


	//   ....[2]....
        /*00b0*/ 	.word	0x000021f0


	//   ....[3]....
        /*00b4*/ 	.word	0x00002460


	//----- nvinfo : EIATTR_VRC_CTA_INIT_COUNT
	.align		4
.L_34:
        /*00b8*/ 	.byte	0x02, 0x4a
        /*00ba*/ 	.byte	0x80
	.zero		1


	//----- nvinfo : EIATTR_MBARRIER_INSTR_OFFSETS
	.align		4
        /*00bc*/ 	.byte	0x04, 0x39
        /*00be*/ 	.short	(.L_36 - .L_35)


	//   ....[0]....
.L_35:
        /*00c0*/ 	.word	0x000012c0
        /*00c4*/ 	.word	0x000000ff
        /*00c8*/ 	.word	0x00003000
        /*00cc*/ 	.short	0x0100
        /*00ce*/ 	.byte	0x0e
	.zero		1


	//   ....[1]....
        /*00d0*/ 	.word	0x00001540
        /*00d4*/ 	.word	0x000000ff
        /*00d8*/ 	.word	0x00003000
        /*00dc*/ 	.short	0x010a
        /*00de*/ 	.byte	0x0e
	.zero		1


	//   ....[2]....
        /*00e0*/ 	.word	0x00001690
        /*00e4*/ 	.word	0x000000ff
        /*00e8*/ 	.word	0x00003000
        /*00ec*/ 	.short	0x0108
        /*00ee*/ 	.byte	0x0e
	.zero		1


	//   ....[3]....
        /*00f0*/ 	.word	0x00002480
        /*00f4*/ 	.word	0x000000ff
        /*00f8*/ 	.word	0x00003000
        /*00fc*/ 	.short	0x010a
        /*00fe*/ 	.byte	0x0e
	.zero		1


	//----- nvinfo : EIATTR_NUM_MBARRIERS
	.align		4
.L_36:
        /*0100*/ 	.byte	0x03, 0x38
        /*0102*/ 	.short	0x0001


	//----- nvinfo : EIATTR_EXIT_INSTR_OFFSETS
	.align		4
        /*0104*/ 	.byte	0x04, 0x1c
        /*0106*/ 	.short	(.L_38 - .L_37)


	//   ....[0]....
.L_37:
        /*0108*/ 	.word	0x00002470


	//----- nvinfo : EIATTR_REQNTID
	.align		4
.L_38:
        /*010c*/ 	.byte	0x04, 0x10
        /*010e*/ 	.short	(.L_40 - .L_39)
.L_39:
        /*0110*/ 	.word	0x00000080
        /*0114*/ 	.word	0x00000001
        /*0118*/ 	.word	0x00000001


	//----- nvinfo : EIATTR_CRS_STACK_SIZE
	.align		4
.L_40:
        /*011c*/ 	.byte	0x04, 0x1e
        /*011e*/ 	.short	(.L_42 - .L_41)
.L_41:
        /*0120*/ 	.word	0x00000000


	//----- nvinfo : EIATTR_CBANK_PARAM_SIZE
	.align		4
.L_42:
        /*0124*/ 	.byte	0x03, 0x19
        /*0126*/ 	.short	0x0028


	//----- nvinfo : EIATTR_PARAM_CBANK
	.align		4
        /*0128*/ 	.byte	0x04, 0x0a
        /*012a*/ 	.short	(.L_44 - .L_43)
	.align		4
.L_43:
        /*012c*/ 	.word	index@(.nv.constant0.gluon_mma)
        /*0130*/ 	.short	0x0380
        /*0132*/ 	.short	0x0028


	//----- nvinfo : EIATTR_SW_WAR
	.align		4
.L_44:
        /*0134*/ 	.byte	0x04, 0x36
        /*0136*/ 	.short	(.L_46 - .L_45)
.L_45:
        /*0138*/ 	.word	0x00000008
.L_46:


//--------------------- .nv.compat                --------------------------
	.section	.nv.compat,"",@"SHT_CUDA_COMPAT_INFO"
	.align	4
        /*0000*/ 	.byte	0x02, 0x02, 0x02, 0x00, 0x02, 0x05, 0x05, 0x00, 0x02, 0x03, 0x00, 0x00, 0x02, 0x06, 0x01, 0x00


//--------------------- .nv.callgraph             --------------------------
	.section	.nv.callgraph,"",@"SHT_CUDA_CALLGRAPH"
	.align	4
	.sectionentsize	8
	.align		4
        /*0000*/ 	.word	0x00000000
	.align		4
        /*0004*/ 	.word	0xffffffff
	.align		4
        /*0008*/ 	.word	0x00000000
	.align		4
        /*000c*/ 	.word	0xfffffffe
	.align		4
        /*0010*/ 	.word	0x00000000
	.align		4
        /*0014*/ 	.word	0xfffffffd
	.align		4
        /*0018*/ 	.word	0x00000000
	.align		4
        /*001c*/ 	.word	0xfffffffc


//--------------------- .text.gluon_mma           --------------------------
	.section	.text.gluon_mma,"ax",@progbits
	.align	128
        .global         gluon_mma
        .type           gluon_mma,@function
        .size           gluon_mma,(.L_x_15 - gluon_mma)
        .other          gluon_mma,@"STO_CUDA_ENTRY STV_DEFAULT"
gluon_mma:
.text.gluon_mma:
[----:B------:R-:W0:Y:S01]  /*0000*/  LDC R1, c[0x0][0x37c] ;  /* 0x0000df00ff017b82 */ /* 0x000e220000000800 */
[----:B------:R-:W1:Y:S02]  /*0010*/  S2R R0, SR_TID.X ;  /* 0x0000000000007919 */ /* 0x000e640000002100 */
[----:B-1----:R-:W-:-:S13]  /*0020*/  ISETP.GE.U32.AND P1, PT, R0, 0x20, PT ;  /* 0x000000200000780c */ /* 0x002fda0003f26070 */
[----:B------:R-:W-:Y:S05]  /*0030*/  @P1 BRA `(.L_x_0) ;  /* 0x0000000000b81947 */ /* 0x000fea0003800000 */
[----:B------:R-:W1:Y:S01]  /*0040*/  S2UR UR6, SR_CgaCtaId ;  /* 0x00000000000679c3 */ /* 0x000e620000008800 */
[----:B------:R-:W-:Y:S01]  /*0050*/  NOP ;  /* 0x0000000000007918 */ /* 0x000fe20000000000 */
[----:B------:R-:W-:Y:S02]  /*0060*/  UMOV UR4, 0x40 ;  /* 0x0000004000047882 */ /* 0x000fe40000000000 */
[----:B-1----:R-:W-:-:S09]  /*0070*/  ULEA UR4, UR6, UR4, 0x18 ;  /* 0x0000000406047291 */ /* 0x002fd2000f8ec0ff */
[----:B------:R-:W1:Y:S01]  /*0080*/  LDS.U8 R2, [UR4] ;  /* 0x00000004ff027984 */ /* 0x000e620008000000 */
[----:B------:R-:W-:Y:S02]  /*0090*/  UMOV UR4, 0x400 ;  /* 0x0000040000047882 */ /* 0x000fe40000000000 */
[----:B------:R-:W-:Y:S01]  /*00a0*/  ULEA UR4, UR6, UR4, 0x18 ;  /* 0x0000000406047291 */ /* 0x000fe2000f8ec0ff */
[----:B-1----:R-:W-:-:S13]  /*00b0*/  ISETP.NE.AND P0, PT, R2, RZ, PT ;  /* 0x000000ff0200720c */ /* 0x002fda0003f05270 */
[----:B------:R-:W-:Y:S05]  /*00c0*/  @P0 BRA `(.L_x_1) ;  /* 0x00000000007c0947 */ /* 0x000fea0003800000 */
[----:B------:R-:W-:-:S13]  /*00d0*/  ELECT P0, URZ, PT ;  /* 0x0000000000ff782f */ /* 0x000fda0003800000 */
[----:B------:R-:W-:Y:S05]  /*00e0*/  @!P0 BRA `(.L_x_2) ;  /* 0x0000000000848947 */ /* 0x000fea0003800000 */
[----:B------:R-:W-:Y:S01]  /*00f0*/  UMOV UR5, 0x4 ;  /* 0x0000000400057882 */ /* 0x000fe20000000000 */
[----:B------:R-:W-:Y:S02]  /*0100*/  IMAD.MOV.U32 R5, RZ, RZ, 0x1 ;  /* 0x00000001ff057424 */ /* 0x000fe400078e00ff */
[----:B------:R-:W-:Y:S02]  /*0110*/  IMAD.MOV.U32 R3, RZ, RZ, 0xf ;  /* 0x0000000fff037424 */ /* 0x000fe400078e00ff */
[----:B------:R-:W-:Y:S04]  /*0120*/  DEPBAR.LE SB1, 0x36 ;  /* 0x00009d800000791a */ /* 0x000fe80000000000 */
[----:B------:R-:W1:Y:S02]  /*0130*/  UTCATOMSWS.FIND_AND_SET.ALIGN UP0, UR5, UR5 ;  /* 0x00000005000575e3 */ /* 0x000e640008000800 */
[----:B-1----:R-:W-:-:S04]  /*0140*/  PLOP3.LUT P0, PT, PT, PT, UP0, 0x80, 0x8 ;  /* 0x000000000008781c */ /* 0x002fc80003f0f008 */
[----:B------:R-:W-:-:S04]  /*0150*/  SEL R2, RZ, 0xffffffff, !P0 ;  /* 0xffffffffff027807 */ /* 0x000fc80004000000 */
[----:B------:R-:W-:Y:S01]  /*0160*/  ISETP.NE.AND P0, PT, R2, RZ, PT ;  /* 0x000000ff0200720c */ /* 0x000fe20003f05270 */
[----:B------:R-:W-:-:S12]  /*0170*/  IMAD.U32 R2, RZ, RZ, UR5 ;  /* 0x00000005ff027e24 */ /* 0x000fd8000f8e00ff */
[----:B------:R-:W-:Y:S05]  /*0180*/  @P0 BRA `(.L_x_3) ;  /* 0x0000000000240947 */ /* 0x000fea0003800000 */
.L_x_4:
[----:B------:R-:W-:Y:S05]  /*0190*/  NANOSLEEP 0x64 ;  /* 0x000000640000795d */ /* 0x000fea0003800000 */
[----:B------:R-:W-:-:S05]  /*01a0*/  UMOV UR5, 0x4 ;  /* 0x0000000400057882 */ /* 0x000fca0000000000 */
[----:B------:R-:W-:Y:S04]  /*01b0*/  DEPBAR.LE SB1, 0x36 ;  /* 0x00009d800000791a */ /* 0x000fe80000000000 */
[----:B------:R-:W1:Y:S02]  /*01c0*/  UTCATOMSWS.FIND_AND_SET.ALIGN UP0, UR5, UR5 ;  /* 0x00000005000575e3 */ /* 0x000e640008000800 */
[----:B-1----:R-:W-:-:S04]  /*01d0*/  PLOP3.LUT P0, PT, PT, PT, UP0, 0x80, 0x8 ;  /* 0x000000000008781c */ /* 0x002fc80003f0f008 */
[----:B------:R-:W-:-:S04]  /*01e0*/  SEL R2, RZ, 0xffffffff, !P0 ;  /* 0xffffffffff027807 */ /* 0x000fc80004000000 */
[----:B------:R-:W-:Y:S01]  /*01f0*/  ISETP.NE.AND P0, PT, R2, RZ, PT ;  /* 0x000000ff0200720c */ /* 0x000fe20003f05270 */
[----:B------:R-:W-:-:S12]  /*0200*/  IMAD.U32 R2, RZ, RZ, UR5 ;  /* 0x00000005ff027e24 */ /* 0x000fd8000f8e00ff */
[----:B------:R-:W-:Y:S05]  /*0210*/  @!P0 BRA `(.L_x_4) ;  /* 0xfffffffc00dc8947 */ /* 0x000fea000383ffff */
.L_x_3:
[C---:B------:R-:W-:Y:S01]  /*0220*/  VIADD R4, R2.reuse, 0x10 ;  /* 0x0000001002047836 */ /* 0x040fe20000000000 */
[----:B------:R-:W-:Y:S01]  /*0230*/  UMOV UR5, 0x50 ;  /* 0x0000005000057882 */ /* 0x000fe20000000000 */
[----:B------:R-:W-:Y:S01]  /*0240*/  SHF.L.U32 R3, R3, R2, RZ ;  /* 0x0000000203037219 */ /* 0x000fe200000006ff */
[----:B------:R-:W-:Y:S01]  /*0250*/  ULEA UR5, UR6, UR5, 0x18 ;  /* 0x0000000506057291 */ /* 0x000fe2000f8ec0ff */
[----:B------:R-:W-:Y:S01]  /*0260*/  IMAD.SHL.U32 R2, R2, 0x20, RZ ;  /* 0x0000002002027824 */ /* 0x000fe200078e00ff */
[----:B------:R-:W-:-:S04]  /*0270*/  SHF.L.U32 R4, R5, R4, RZ ;  /* 0x0000000405047219 */ /* 0x000fc800000006ff */
[----:B------:R-:W-:-:S05]  /*0280*/  LOP3.LUT R3, R4, R3, RZ, 0xfc, !PT ;  /* 0x0000000304037212 */ /* 0x000fca00078efcff */
[----:B------:R1:W-:Y:S04]  /*0290*/  ATOMS.OR RZ, [UR5], R3 ;  /* 0x00000003ffff798c */ /* 0x0003e8000b000005 */
[----:B------:R1:W-:Y:S01]  /*02a0*/  STS [UR4], R2 ;  /* 0x00000002ff007988 */ /* 0x0003e20008000804 */
[----:B------:R-:W-:Y:S05]  /*02b0*/  BRA `(.L_x_2) ;  /* 0x0000000000107947 */ /* 0x000fea0003800000 */
.L_x_1:
[----:B------:R-:W-:-:S05]  /*02c0*/  IMAD.MOV.U32 R2, RZ, RZ, -0x1 ;  /* 0xffffffffff027424 */ /* 0x000fca00078e00ff */
[----:B------:R1:W-:Y:S02]  /*02d0*/  STS [UR4], R2 ;  /* 0x00000002ff007988 */ /* 0x0003e40008000804 */
[----:B-1----:R-:W-:-:S07]  /*02e0*/  MOV R2, 0x300 ;  /* 0x0000030000027802 */ /* 0x002fce0000000f00 */
[----:B0-----:R-:W-:Y:S05]  /*02f0*/  CALL.REL.NOINC `($__internal_1_$__cuda_sm10x_tcgen05_guardrail_trap_phase_invalid_during_alloc) ;  /* 0x0000002000787944 */ /* 0x001fea0003c00000 */
.L_x_2:
[----:B------:R-:W-:Y:S05]  /*0300*/  WARPSYNC.ALL ;  /* 0x0000000000007948 */ /* 0x000fea0003800000 */
[----:B------:R-:W-:Y:S01]  /*0310*/  NOP ;  /* 0x0000000000007918 */ /* 0x000fe20000000000 */
.L_x_0:
[----:B------:R-:W2:Y:S01]  /*0320*/  LDC.64 R16, c[0x0][0x380] ;  /* 0x0000e000ff107b82 */ /* 0x000ea20000000a00 */
[----:B------:R-:W-:Y:S01]  /*0330*/  SHF.R.U32.HI R71, RZ, 0x5, R0 ;  /* 0x00000005ff477819 */ /* 0x000fe20000011600 */
[----:B------:R-:W-:Y:S01]  /*0340*/  UMOV UR4, 0x400 ;  /* 0x0000040000047882 */ /* 0x000fe20000000000 */
[C---:B-1----:R-:W-:Y:S01]  /*0350*/  LOP3.LUT R3, R0.reuse, 0x60, RZ, 0xc0, !PT ;  /* 0x0000006000037812 */ /* 0x042fe200078ec0ff */
[----:B------:R-:W1:Y:S01]  /*0360*/  LDCU.64 UR16, c[0x0][0x358] ;  /* 0x00006b00ff1077ac */ /* 0x000e620008000a00 */
[----:B------:R-:W-:Y:S02]  /*0370*/  SGXT.U32 R71, R71, 0x2 ;  /* 0x000000024747781a */ /* 0x000fe40000000000 */
[----:B------:R-:W-:Y:S01]  /*0380*/  LOP3.LUT R73, R0, 0x1f, RZ, 0xc0, !PT ;  /* 0x0000001f00497812 */ /* 0x000fe200078ec0ff */
[----:B------:R-:W3:Y:S01]  /*0390*/  S2UR UR13, SR_CgaCtaId ;  /* 0x00000000000d79c3 */ /* 0x000ee20000008800 */
[C---:B------:R-:W-:Y:S02]  /*03a0*/  LOP3.LUT R39, R71.reuse, 0x8, RZ, 0xfc, !PT ;  /* 0x0000000847277812 */ /* 0x040fe400078efcff */
[----:B------:R-:W-:-:S02]  /*03b0*/  LOP3.LUT R25, R71, 0x10, RZ, 0xfc, !PT ;  /* 0x0000001047197812 */ /* 0x000fc400078efcff */
[----:B------:R-:W-:Y:S01]  /*03c0*/  LOP3.LUT R77, R71, 0x38, RZ, 0xfc, !PT ;  /* 0x00000038474d7812 */ /* 0x000fe200078efcff */
[----:B------:R-:W-:Y:S01]  /*03d0*/  IMAD.SHL.U32 R4, R39, 0x20, RZ ;  /* 0x0000002027047824 */ /* 0x000fe200078e00ff */
        /* <DEDUP_REMOVED lines=10> */
[-C--:B--2---:R-:W-:Y:S01]  /*0480*/  LEA R46, P0, R3, R16.reuse, 0x1 ;  /* 0x00000010032e7211 */ /* 0x084fe200078008ff */
[----:B------:R-:W-:Y:S01]  /*0490*/  IMAD.SHL.U32 R2, R41, 0x20, RZ ;  /* 0x0000002029027824 */ /* 0x000fe200078e00ff */
[----:B------:R-:W-:Y:S01]  /*04a0*/  LEA R8, P6, R25, R16, 0x6 ;  /* 0x0000001019087211 */ /* 0x000fe200078c30ff */
[----:B------:R-:W-:Y:S01]  /*04b0*/  IMAD.SHL.U32 R26, R85, 0x20, RZ ;  /* 0x00000020551a7824 */ /* 0x000fe200078e00ff */
[----:B------:R-:W-:-:S02]  /*04c0*/  LEA.HI.X R47, R3, R17, RZ, 0x1, P0 ;  /* 0x00000011032f7211 */ /* 0x000fc400000f0cff */
[-C--:B------:R-:W-:Y:S01]  /*04d0*/  LEA R48, P0, R39, R16.reuse, 0x6 ;  /* 0x0000001027307211 */ /* 0x080fe200078030ff */
[----:B---3--:R-:W-:Y:S01]  /*04e0*/  ULEA UR14, UR13, UR4, 0x18 ;  /* 0x000000040d0e7291 */ /* 0x008fe2000f8ec0ff */
[-C--:B------:R-:W-:Y:S02]  /*04f0*/  LEA.HI.X R9, R12, R17.reuse, RZ, 0x1, P6 ;  /* 0x000000110c097211 */ /* 0x080fe400030f0cff */
[----:B------:R-:W-:Y:S02]  /*0500*/  LOP3.LUT R81, R71, 0x30, RZ, 0xfc, !PT ;  /* 0x0000003047517812 */ /* 0x000fe400078efcff */
[----:B------:R-:W-:Y:S02]  /*0510*/  LEA R6, P2, R19, R16, 0x6 ;  /* 0x0000001013067211 */ /* 0x000fe400078430ff */
[----:B------:R-:W-:Y:S01]  /*0520*/  LOP3.LUT R37, R71, 0xc, RZ, 0xfc, !PT ;  /* 0x0000000c47257812 */ /* 0x000fe200078efcff */
[----:B------:R-:W-:Y:S01]  /*0530*/  IMAD.SHL.U32 R28, R81, 0x20, RZ ;  /* 0x00000020511c7824 */ /* 0x000fe200078e00ff */
[----:B------:R-:W-:-:S02]  /*0540*/  LEA.HI.X R49, R4, R17, RZ, 0x1, P0 ;  /* 0x0000001104317211 */ /* 0x000fc400000f0cff */
[-C--:B------:R-:W-:Y:S01]  /*0550*/  LEA R44, P3, R89, R16.reuse, 0x6 ;  /* 0x00000010592c7211 */ /* 0x080fe200078630ff */
[----:B------:R-:W-:Y:S01]  /*0560*/  IMAD.SHL.U32 R10, R37, 0x20, RZ ;  /* 0x00000020250a7824 */ /* 0x000fe200078e00ff */
[-C--:B------:R-:W-:Y:S01]  /*0570*/  LEA R4, P0, R77, R16.reuse, 0x6 ;  /* 0x000000104d047211 */ /* 0x080fe200078030ff */
[----:B------:R-:W-:Y:S01]  /*0580*/  IMAD.WIDE.U32 R48, R73, 0x2, R48 ;  /* 0x0000000249307825 */ /* 0x000fe200078e0030 */
[C---:B------:R-:W-:Y:S02]  /*0590*/  LOP3.LUT R83, R71.reuse, 0x2c, RZ, 0xfc, !PT ;  /* 0x0000002c47537812 */ /* 0x040fe400078efcff */
[-C--:B------:R-:W-:Y:S02]  /*05a0*/  LEA.HI.X R5, R30, R17.reuse, RZ, 0x1, P0 ;  /* 0x000000111e057211 */ /* 0x080fe400000f0cff */
[----:B------:R-:W-:Y:S01]  /*05b0*/  LOP3.LUT R79, R71, 0x34, RZ, 0xfc, !PT ;  /* 0x00000034474f7812 */ /* 0x000fe200078efcff */
[----:B------:R-:W-:Y:S01]  /*05c0*/  IMAD.SHL.U32 R38, R83, 0x20, RZ ;  /* 0x0000002053267824 */ /* 0x000fe200078e00ff */
[----:B------:R-:W-:Y:S01]  /*05d0*/  LEA R30, P6, R87, R16, 0x6 ;  /* 0x00000010571e7211 */ /* 0x000fe200078c30ff */
[----:B------:R-:W-:Y:S01]  /*05e0*/  IMAD.WIDE.U32 R60, R73, 0x2, R4 ;  /* 0x00000002493c7825 */ /* 0x000fe200078e0004 */
[-C--:B------:R-:W-:Y:S01]  /*05f0*/  LEA.HI.X R7, R14, R17.reuse, RZ, 0x1, P2 ;  /* 0x000000110e077211 */ /* 0x080fe200010f0cff */
[----:B------:R-:W2:Y:S01]  /*0600*/  LDC.64 R4, c[0x0][0x388] ;  /* 0x0000e200ff047b82 */ /* 0x000ea20000000a00 */
[----:B------:R-:W-:-:S07]  /*0610*/  LEA.HI.X R31, R36, R17, RZ, 0x1, P6 ;  /* 0x00000011241f7211 */ /* 0x000fce00030f0cff */
[----:B------:R-:W-:Y:S01]  /*0620*/  BAR.SYNC.DEFER_BLOCKING 0x0 ;  /* 0x0000000000007b1d */ /* 0x000fe20000010000 */
[----:B------:R-:W-:Y:S01]  /*0630*/  LOP3.LUT R21, R71, 0x14, RZ, 0xfc, !PT ;  /* 0x0000001447157812 */ /* 0x000fe200078efcff */
[----:B------:R-:W-:Y:S01]  /*0640*/  IMAD.SHL.U32 R40, R79, 0x20, RZ ;  /* 0x000000204f287824 */ /* 0x000fe200078e00ff */
[----:B------:R-:W-:Y:S01]  /*0650*/  LOP3.LUT R11, R71, 0x1c, RZ, 0xfc, !PT ;  /* 0x0000001c470b7812 */ /* 0x000fe200078efcff */
[----:B------:R-:W-:Y:S01]  /*0660*/  IMAD.WIDE.U32 R52, R73, 0x2, R6 ;  /* 0x0000000249347825 */ /* 0x000fe200078e0006 */
[-C--:B------:R-:W-:Y:S02]  /*0670*/  LEA R34, P2, R41, R16.reuse, 0x6 ;  /* 0x0000001029227211 */ /* 0x080fe400078430ff */
[----:B------:R-:W-:Y:S01]  /*0680*/  LOP3.LUT R71, R71, 0x3c, RZ, 0xfc, !PT ;  /* 0x0000003c47477812 */ /* 0x000fe200078efcff */
[----:B------:R-:W-:Y:S01]  /*0690*/  IMAD.SHL.U32 R18, R21, 0x20, RZ ;  /* 0x0000002015127824 */ /* 0x000fe200078e00ff */
[-C--:B------:R-:W-:Y:S01]  /*06a0*/  LEA R42, P4, R85, R16.reuse, 0x6 ;  /* 0x00000010552a7211 */ /* 0x080fe200078830ff */
[----:B------:R-:W-:Y:S01]  /*06b0*/  IMAD.SHL.U32 R20, R11, 0x20, RZ ;  /* 0x000000200b147824 */ /* 0x000fe200078e00ff */
[-C--:B------:R-:W-:Y:S01]  /*06c0*/  LEA R22, P5, R81, R16.reuse, 0x6 ;  /* 0x0000001051167211 */ /* 0x080fe200078a30ff */
[----:B------:R-:W-:Y:S01]  /*06d0*/  IMAD.SHL.U32 R50, R71, 0x20, RZ ;  /* 0x0000002047327824 */ /* 0x000fe200078e00ff */
[-C--:B------:R-:W-:Y:S01]  /*06e0*/  LEA.HI.X R45, R24, R17.reuse, RZ, 0x1, P3 ;  /* 0x00000011182d7211 */ /* 0x080fe200018f0cff */
[----:B------:R-:W-:Y:S01]  /*06f0*/  IMAD.SHL.U32 R86, R3, 0x4, RZ ;  /* 0x0000000403567824 */ /* 0x000fe200078e00ff */
[----:B------:R-:W-:Y:S01]  /*0700*/  LEA R32, P3, R37, R16, 0x6 ;  /* 0x0000001025207211 */ /* 0x000fe200078630ff */
[----:B------:R-:W-:Y:S01]  /*0710*/  IMAD.SHL.U32 R84, R41, 0x80, RZ ;  /* 0x0000008029547824 */ /* 0x000fe200078e00ff */
[-C--:B------:R-:W-:Y:S01]  /*0720*/  LEA.HI.X R35, R2, R17.reuse, RZ, 0x1, P2 ;  /* 0x0000001102237211 */ /* 0x080fe200010f0cff */
[----:B------:R-:W-:Y:S01]  /*0730*/  IMAD.WIDE.U32 R46, R73, 0x2, R46 ;  /* 0x00000002492e7825 */ /* 0x000fe200078e002e */
[----:B------:R-:W-:-:S02]  /*0740*/  LEA.HI.X R43, R26, R17, RZ, 0x1, P4 ;  /* 0x000000111a2b7211 */ /* 0x000fc400020f0cff */
[-C--:B------:R-:W-:Y:S02]  /*0750*/  LEA.HI.X R23, R28, R17.reuse, RZ, 0x1, P5 ;  /* 0x000000111c177211 */ /* 0x080fe400028f0cff */
[-C--:B------:R-:W-:Y:S01]  /*0760*/  LEA R12, P0, R83, R16.reuse, 0x6 ;  /* 0x00000010530c7211 */ /* 0x080fe200078030ff */
[----:B------:R-:W3:Y:S01]  /*0770*/  LDS R36, [UR14] ;  /* 0x0000000eff247984 */ /* 0x000ee20008000800 */
[-C--:B------:R-:W-:Y:S02]  /*0780*/  LEA R14, P2, R79, R16.reuse, 0x6 ;  /* 0x000000104f0e7211 */ /* 0x080fe400078430ff */
[-C--:B------:R-:W-:Y:S01]  /*0790*/  LEA R26, P4, R21, R16.reuse, 0x6 ;  /* 0x00000010151a7211 */ /* 0x080fe200078830ff */
[----:B------:R-:W-:Y:S01]  /*07a0*/  BAR.SYNC.DEFER_BLOCKING 0x0 ;  /* 0x0000000000007b1d */ /* 0x000fe20000010000 */
[----:B------:R-:W-:Y:S02]  /*07b0*/  LEA R28, P5, R11, R16, 0x6 ;  /* 0x000000100b1c7211 */ /* 0x000fe400078a30ff */
[----:B------:R-:W-:-:S02]  /*07c0*/  LEA.HI.X R33, R10, R17, RZ, 0x1, P3 ;  /* 0x000000110a217211 */ /* 0x000fc400018f0cff */
[----:B------:R-:W-:Y:S02]  /*07d0*/  LEA R16, P3, R71, R16, 0x6 ;  /* 0x0000001047107211 */ /* 0x000fe400078630ff */
[-C--:B------:R-:W-:Y:S02]  /*07e0*/  LEA.HI.X R13, R38, R17.reuse, RZ, 0x1, P0 ;  /* 0x00000011260d7211 */ /* 0x080fe400000f0cff */
[-C--:B------:R-:W-:Y:S02]  /*07f0*/  LEA.HI.X R15, R40, R17.reuse, RZ, 0x1, P2 ;  /* 0x00000011280f7211 */ /* 0x080fe400010f0cff */
[-C--:B------:R-:W-:Y:S02]  /*0800*/  LEA.HI.X R27, R18, R17.reuse, RZ, 0x1, P4 ;  /* 0x00000011121b7211 */ /* 0x080fe400020f0cff */
[-C--:B------:R-:W-:Y:S02]  /*0810*/  LEA.HI.X R29, R20, R17.reuse, RZ, 0x1, P5 ;  /* 0x00000011141d7211 */ /* 0x080fe400028f0cff */
[----:B------:R-:W-:Y:S01]  /*0820*/  LEA.HI.X R17, R50, R17, RZ, 0x1, P3 ;  /* 0x0000001132117211 */ /* 0x000fe200018f0cff */
[C---:B------:R-:W-:Y:S01]  /*0830*/  IMAD.WIDE.U32 R50, R73.reuse, 0x2, R8 ;  /* 0x0000000249327825 */ /* 0x040fe200078e0008 */
[----:B-1----:R2:W5:Y:S04]  /*0840*/  LDG.E.U16 R6, desc[UR16][R52.64] ;  /* 0x0000001034067981 */ /* 0x002568000c1e1500 */
[----:B------:R1:W5:Y:S01]  /*0850*/  LDG.E.U16 R8, desc[UR16][R48.64] ;  /* 0x0000001030087981 */ /* 0x000362000c1e1500 */
[----:B------:R-:W-:-:S03]  /*0860*/  IMAD.WIDE.U32 R12, R73, 0x2, R12 ;  /* 0x00000002490c7825 */ /* 0x000fc600078e000c */
[----:B------:R4:W5:Y:S01]  /*0870*/  LDG.E.U16 R7, desc[UR16][R50.64] ;  /* 0x0000001032077981 */ /* 0x000962000c1e1500 */
[-C--:B--2---:R-:W-:Y:S01]  /*0880*/  LEA R52, P0, R3, R4.reuse, 0x3 ;  /* 0x0000000403347211 */ /* 0x084fe200078018ff */
[C---:B------:R-:W-:Y:S02]  /*0890*/  IMAD.WIDE.U32 R56, R73.reuse, 0x2, R42 ;  /* 0x0000000249387825 */ /* 0x040fe400078e002a */
[----:B------:R-:W5:Y:S01]  /*08a0*/  LDG.E.U16 R9, desc[UR16][R46.64] ;  /* 0x000000102e097981 */ /* 0x000f62000c1e1500 */
[-C--:B------:R-:W-:Y:S01]  /*08b0*/  LEA.HI.X R53, R86, R5.reuse, RZ, 0x1, P0 ;  /* 0x0000000556357211 */ /* 0x080fe200000f0cff */
[----:B-1----:R-:W-:Y:S01]  /*08c0*/  IMAD.WIDE.U32 R48, R73, 0x2, R14 ;  /* 0x0000000249307825 */ /* 0x002fe200078e000e */
[----:B------:R-:W-:Y:S01]  /*08d0*/  LEA R14, P0, R41, R4, 0x8 ;  /* 0x00000004290e7211 */ /* 0x000fe200078040ff */
[----:B------:R-:W5:Y:S03]  /*08e0*/  LDG.E.U16 R18, desc[UR16][R60.64] ;  /* 0x000000103c127981 */ /* 0x000f66000c1e1500 */
[----:B------:R-:W-:Y:S01]  /*08f0*/  LEA.HI.X R15, R84, R5, RZ, 0x1, P0 ;  /* 0x00000005540f7211 */ /* 0x000fe200000f0cff */
[----:B------:R-:W-:-:S02]  /*0900*/  IMAD.WIDE.U32 R42, R73, 0x2, R32 ;  /* 0x00000002492a7825 */ /* 0x000fc400078e0020 */
[----:B------:R1:W5:Y:S02]  /*0910*/  LDG.E.U16 R32, desc[UR16][R12.64] ;  /* 0x000000100c207981 */ /* 0x000364000c1e1500 */
[----:B------:R-:W-:Y:S02]  /*0920*/  IMAD.SHL.U32 R80, R37, 0x80, RZ ;  /* 0x0000008025507824 */ /* 0x000fe400078e00ff */
[----:B----4-:R-:W-:Y:S01]  /*0930*/  IMAD.WIDE.U32 R50, R73, 0x2, R16 ;  /* 0x0000000249327825 */ /* 0x010fe200078e0010 */
[CC--:B------:R-:W-:Y:S01]  /*0940*/  LEA R16, P2, R39.reuse, R4.reuse, 0x8 ;  /* 0x0000000427107211 */ /* 0x0c0fe200078440ff */
[----:B------:R-:W5:Y:S02]  /*0950*/  LDG.E.U16 R33, desc[UR16][R48.64] ;  /* 0x0000001030217981 */ /* 0x000f64000c1e1500 */
[----:B------:R-:W-:Y:S01]  /*0960*/  IMAD.SHL.U32 R82, R39, 0x80, RZ ;  /* 0x0000008027527824 */ /* 0x000fe200078e00ff */
[----:B-1----:R-:W-:Y:S01]  /*0970*/  LEA R12, P0, R37, R4, 0x8 ;  /* 0x00000004250c7211 */ /* 0x002fe200078040ff */
[----:B------:R-:W-:-:S03]  /*0980*/  IMAD.WIDE.U32 R14, R73, 0x2, R14 ;  /* 0x00000002490e7825 */ /* 0x000fc600078e000e */
[-C--:B------:R-:W-:Y:S01]  /*0990*/  LEA.HI.X R17, R82, R5.reuse, RZ, 0x1, P2 ;  /* 0x0000000552117211 */ /* 0x080fe200010f0cff */
[C---:B------:R-:W-:Y:S01]  /*09a0*/  IMAD.WIDE.U32 R26, R73.reuse, 0x2, R26 ;  /* 0x00000002491a7825 */ /* 0x040fe200078e001a */
[----:B------:R-:W-:Y:S01]  /*09b0*/  LEA.HI.X R13, R80, R5, RZ, 0x1, P0 ;  /* 0x00000005500d7211 */ /* 0x000fe200000f0cff */
[----:B------:R-:W5:Y:S02]  /*09c0*/  LDG.E.U16 R41, desc[UR16][R14.64+0x40] ;  /* 0x000040100e297981 */ /* 0x000f64000c1e1500 */
[----:B------:R-:W-:Y:S02]  /*09d0*/  IMAD.WIDE.U32 R46, R73, 0x2, R30 ;  /* 0x00000002492e7825 */ /* 0x000fe400078e001e */
[----:B------:R-:W5:Y:S02]  /*09e0*/  LDG.E.U16 R30, desc[UR16][R42.64] ;  /* 0x000000102a1e7981 */ /* 0x000f64000c1e1500 */
[----:B------:R-:W-:Y:S02]  /*09f0*/  IMAD.SHL.U32 R76, R21, 0x80, RZ ;  /* 0x00000080154c7824 */ /* 0x000fe400078e00ff */
[----:B------:R-:W5:Y:S01]  /*0a00*/  LDG.E.U16 R40, desc[UR16][R14.64+0x80] ;  /* 0x000080100e287981 */ /* 0x000f62000c1e1500 */
[----:B------:R-:W-:-:S03]  /*0a10*/  IMAD.WIDE.U32 R54, R73, 0x2, R44 ;  /* 0x0000000249367825 */ /* 0x000fc600078e002c */
[----:B------:R-:W5:Y:S01]  /*0a20*/  LDG.E.U16 R24, desc[UR16][R46.64] ;  /* 0x000000102e187981 */ /* 0x000f62000c1e1500 */
[----:B------:R-:W-:-:S03]  /*0a30*/  IMAD.WIDE.U32 R44, R73, 0x2, R28 ;  /* 0x00000002492c7825 */ /* 0x000fc600078e001c */
[----:B------:R-:W5:Y:S04]  /*0a40*/  LDG.E.U16 R42, desc[UR16][R14.64] ;  /* 0x000000100e2a7981 */ /* 0x000f68000c1e1500 */
[----:B------:R1:W5:Y:S01]  /*0a50*/  LDG.E.U16 R43, desc[UR16][R14.64+0xc0] ;  /* 0x0000c0100e2b7981 */ /* 0x000362000c1e1500 */
[----:B------:R-:W-:-:S03]  /*0a60*/  IMAD.SHL.U32 R78, R25, 0x80, RZ ;  /* 0x00000080194e7824 */ /* 0x000fc600078e00ff */
[----:B------:R2:W5:Y:S01]  /*0a70*/  LDG.E.U16 R29, desc[UR16][R26.64] ;  /* 0x000000101a1d7981 */ /* 0x000562000c1e1500 */
[----:B------:R-:W-:-:S03]  /*0a80*/  IMAD.WIDE.U32 R34, R73, 0x2, R34 ;  /* 0x0000000249227825 */ /* 0x000fc600078e0022 */
[----:B------:R-:W5:Y:S01]  /*0a90*/  LDG.E.U16 R28, desc[UR16][R44.64] ;  /* 0x000000102c1c7981 */ /* 0x000f62000c1e1500 */
[-C--:B-1----:R-:W-:Y:S01]  /*0aa0*/  LEA R14, P2, R21, R4.reuse, 0x8 ;  /* 0x00000004150e7211 */ /* 0x082fe200078440ff */
[C---:B------:R-:W-:Y:S02]  /*0ab0*/  IMAD.WIDE.U32 R52, R73.reuse, 0x2, R52 ;  /* 0x0000000249347825 */ /* 0x040fe400078e0034 */
[----:B------:R-:W5:Y:S01]  /*0ac0*/  LDG.E.U16 R31, desc[UR16][R34.64] ;  /* 0x00000010221f7981 */ /* 0x000f62000c1e1500 */
[-C--:B------:R-:W-:Y:S01]  /*0ad0*/  LEA.HI.X R15, R76, R5.reuse, RZ, 0x1, P2 ;  /* 0x000000054c0f7211 */ /* 0x080fe200010f0cff */
[----:B--2---:R-:W-:Y:S01]  /*0ae0*/  IMAD.WIDE.U32 R26, R73, 0x2, R12 ;  /* 0x00000002491a7825 */ /* 0x004fe200078e000c */
[-C--:B------:R-:W-:Y:S01]  /*0af0*/  LEA R12, P0, R25, R4.reuse, 0x8 ;  /* 0x00000004190c7211 */ /* 0x080fe200078040ff */
[----:B------:R-:W5:Y:S02]  /*0b00*/  LDG.E.U16 R38, desc[UR16][R52.64] ;  /* 0x0000001034267981 */ /* 0x000f64000c1e1500 */
[----:B------:R-:W-:Y:S01]  /*0b10*/  IMAD.SHL.U32 R2, R19, 0x80, RZ ;  /* 0x0000008013027824 */ /* 0x000fe200078e00ff */
[-C--:B------:R-:W-:Y:S01]  /*0b20*/  LEA.HI.X R13, R78, R5.reuse, RZ, 0x1, P0 ;  /* 0x000000054e0d7211 */ /* 0x080fe200000f0cff */
[----:B------:R-:W-:Y:S01]  /*0b30*/  IMAD.SHL.U32 R70, R11, 0x80, RZ ;  /* 0x000000800b467824 */ /* 0x000fe200078e00ff */
[-C--:B------:R-:W-:Y:S01]  /*0b40*/  LEA R10, P0, R19, R4.reuse, 0x8 ;  /* 0x00000004130a7211 */ /* 0x080fe200078040ff */
[----:B------:R-:W-:Y:S01]  /*0b50*/  IMAD.WIDE.U32 R14, R73, 0x2, R14 ;  /* 0x00000002490e7825 */ /* 0x000fe200078e000e */
[----:B------:R-:W-:Y:S01]  /*0b60*/  LEA R4, P3, R11, R4, 0x8 ;  /* 0x000000040b047211 */ /* 0x000fe200078640ff */
[----:B------:R-:W5:Y:S01]  /*0b70*/  LDG.E.U16 R34, desc[UR16][R50.64] ;  /* 0x0000001032227981 */ /* 0x000f62000c1e1500 */
[-C--:B------:R-:W-:Y:S01]  /*0b80*/  LEA.HI.X R11, R2, R5.reuse, RZ, 0x1, P0 ;  /* 0x00000005020b7211 */ /* 0x080fe200000f0cff */
[C---:B------:R-:W-:Y:S01]  /*0b90*/  IMAD.WIDE.U32 R58, R73.reuse, 0x2, R22 ;  /* 0x00000002493a7825 */ /* 0x040fe200078e0016 */
[----:B------:R-:W-:Y:S01]  /*0ba0*/  LEA.HI.X R5, R70, R5, RZ, 0x1, P3 ;  /* 0x0000000546057211 */ /* 0x000fe200018f0cff */
[----:B------:R-:W5:Y:S04]  /*0bb0*/  LDG.E.U16 R37, desc[UR16][R52.64+0x40] ;  /* 0x0000401034257981 */ /* 0x000f68000c1e1500 */
[----:B------:R-:W5:Y:S04]  /*0bc0*/  LDG.E.U16 R35, desc[UR16][R52.64+0x80] ;  /* 0x0000801034237981 */ /* 0x000f68000c1e1500 */
[----:B------:R-:W5:Y:S04]  /*0bd0*/  LDG.E.U16 R39, desc[UR16][R52.64+0xc0] ;  /* 0x0000c01034277981 */ /* 0x000f68000c1e1500 */
[----:B------:R-:W5:Y:S04]  /*0be0*/  LDG.E.U16 R25, desc[UR16][R26.64] ;  /* 0x000000101a197981 */ /* 0x000f68000c1e1500 */
[----:B------:R-:W5:Y:S04]  /*0bf0*/  LDG.E.U16 R48, desc[UR16][R26.64+0x40] ;  /* 0x000040101a307981 */ /* 0x000f68000c1e1500 */
[----:B------:R-:W5:Y:S04]  /*0c00*/  LDG.E.U16 R49, desc[UR16][R26.64+0x80] ;  /* 0x000080101a317981 */ /* 0x000f68000c1e1500 */
[----:B------:R-:W5:Y:S01]  /*0c10*/  LDG.E.U16 R50, desc[UR16][R26.64+0xc0] ;  /* 0x0000c0101a327981 */ /* 0x000f62000c1e1500 */
[----:B------:R-:W-:-:S03]  /*0c20*/  IMAD.WIDE.U32 R16, R73, 0x2, R16 ;  /* 0x0000000249107825 */ /* 0x000fc600078e0010 */
[----:B------:R-:W5:Y:S04]  /*0c30*/  LDG.E.U16 R51, desc[UR16][R14.64+0x80] ;  /* 0x000080100e337981 */ /* 0x000f68000c1e1500 */
[----:B------:R-:W5:Y:S04]  /*0c40*/  LDG.E.U16 R52, desc[UR16][R14.64+0xc0] ;  /* 0x0000c0100e347981 */ /* 0x000f68000c1e1500 */
[----:B------:R-:W5:Y:S04]  /*0c50*/  LDG.E.U16 R26, desc[UR16][R14.64] ;  /* 0x000000100e1a7981 */ /* 0x000f68000c1e1500 */
[----:B------:R1:W5:Y:S01]  /*0c60*/  LDG.E.U16 R27, desc[UR16][R14.64+0x40] ;  /* 0x000040100e1b7981 */ /* 0x000362000c1e1500 */
[----:B------:R-:W-:-:S03]  /*0c70*/  IMAD.WIDE.U32 R12, R73, 0x2, R12 ;  /* 0x00000002490c7825 */ /* 0x000fc600078e000c */
[----:B------:R2:W5:Y:S01]  /*0c80*/  LDG.E.U16 R20, desc[UR16][R58.64] ;  /* 0x000000103a147981 */ /* 0x000562000c1e1500 */
[C---:B------:R-:W-:Y:S01]  /*0c90*/  IMAD.WIDE.U32 R10, R73.reuse, 0x2, R10 ;  /* 0x00000002490a7825 */ /* 0x040fe200078e000a */
[----:B---3--:R-:W-:Y:S02]  /*0ca0*/  R2UR UR15, R36 ;  /* 0x00000000240f72ca */ /* 0x008fe400000e0000 */
[----:B------:R3:W5:Y:S01]  /*0cb0*/  LDG.E.U16 R46, desc[UR16][R16.64] ;  /* 0x00000010102e7981 */ /* 0x000762000c1e1500 */
[----:B-1----:R-:W-:Y:S01]  /*0cc0*/  SHF.R.S32.HI R15, RZ, 0x6, R0 ;  /* 0x00000006ff0f7819 */ /* 0x002fe20000011400 */
[----:B------:R-:W-:Y:S02]  /*0cd0*/  IMAD.WIDE.U32 R4, R73, 0x2, R4 ;  /* 0x0000000249047825 */ /* 0x000fe400078e0004 */
[----:B------:R3:W5:Y:S01]  /*0ce0*/  LDG.E.U16 R45, desc[UR16][R16.64+0x40] ;  /* 0x00004010102d7981 */ /* 0x000762000c1e1500 */
[----:B------:R-:W-:Y:S02]  /*0cf0*/  SGXT R15, R15, 0x1 ;  /* 0x000000010f0f781a */ /* 0x000fe40000000200 */
[----:B--2---:R-:W-:Y:S01]  /*0d00*/  SHF.R.U32.HI R59, RZ, 0x5, R0 ;  /* 0x00000005ff3b7819 */ /* 0x004fe20000011600 */
[----:B------:R3:W5:Y:S01]  /*0d10*/  LDG.E.U16 R44, desc[UR16][R16.64+0x80] ;  /* 0x00008010102c7981 */ /* 0x000762000c1e1500 */
[----:B------:R-:W-:Y:S01]  /*0d20*/  IMAD.SHL.U32 R14, R0, 0x2, RZ ;  /* 0x00000002000e7824 */ /* 0x000fe200078e00ff */
[----:B------:R-:W-:-:S02]  /*0d30*/  LOP3.LUT R15, R15, 0x90, RZ, 0xc0, !PT ;  /* 0x000000900f0f7812 */ /* 0x000fc400078ec0ff */
[----:B------:R3:W5:Y:S01]  /*0d40*/  LDG.E.U16 R47, desc[UR16][R16.64+0xc0] ;  /* 0x0000c010102f7981 */ /* 0x000762000c1e1500 */
[----:B------:R-:W-:-:S03]  /*0d50*/  R2UR UR12, R59 ;  /* 0x000000003b0c72ca */ /* 0x000fc600000e0000 */
[----:B------:R3:W5:Y:S04]  /*0d60*/  LDG.E.U16 R23, desc[UR16][R54.64] ;  /* 0x0000001036177981 */ /* 0x000768000c1e1500 */
[----:B------:R3:W5:Y:S04]  /*0d70*/  LDG.E.U16 R22, desc[UR16][R56.64] ;  /* 0x0000001038167981 */ /* 0x000768000c1e1500 */
[----:B------:R3:W5:Y:S04]  /*0d80*/  LDG.E.U16 R16, desc[UR16][R12.64] ;  /* 0x000000100c107981 */ /* 0x000768000c1e1500 */
[----:B------:R3:W5:Y:S04]  /*0d90*/  LDG.E.U16 R17, desc[UR16][R12.64+0x40] ;  /* 0x000040100c117981 */ /* 0x000768000c1e1500 */
[----:B------:R3:W5:Y:S04]  /*0da0*/  LDG.E.U16 R19, desc[UR16][R12.64+0x80] ;  /* 0x000080100c137981 */ /* 0x000768000c1e1500 */
[----:B------:R3:W5:Y:S01]  /*0db0*/  LDG.E.U16 R21, desc[UR16][R12.64+0xc0] ;  /* 0x0000c0100c157981 */ /* 0x000762000c1e1500 */
[----:B------:R-:W-:-:S03]  /*0dc0*/  LOP3.LUT R15, R15, 0x7e, R14, 0x78, !PT ;  /* 0x0000007e0f0f7812 */ /* 0x000fc600078e780e */
[----:B------:R3:W5:Y:S04]  /*0dd0*/  LDG.E.U16 R53, desc[UR16][R10.64] ;  /* 0x000000100a357981 */ /* 0x000768000c1e1500 */
[----:B------:R3:W5:Y:S04]  /*0de0*/  LDG.E.U16 R54, desc[UR16][R10.64+0x40] ;  /* 0x000040100a367981 */ /* 0x000768000c1e1500 */
[----:B------:R3:W5:Y:S04]  /*0df0*/  LDG.E.U16 R55, desc[UR16][R10.64+0x80] ;  /* 0x000080100a377981 */ /* 0x000768000c1e1500 */
[----:B------:R3:W5:Y:S04]  /*0e00*/  LDG.E.U16 R12, desc[UR16][R10.64+0xc0] ;  /* 0x0000c0100a0c7981 */ /* 0x000768000c1e1500 */
[----:B------:R3:W5:Y:S04]  /*0e10*/  LDG.E.U16 R13, desc[UR16][R4.64] ;  /* 0x00000010040d7981 */ /* 0x000768000c1e1500 */
[----:B------:R3:W5:Y:S04]  /*0e20*/  LDG.E.U16 R56, desc[UR16][R4.64+0x40] ;  /* 0x0000401004387981 */ /* 0x000768000c1e1500 */
[----:B------:R3:W5:Y:S04]  /*0e30*/  LDG.E.U16 R57, desc[UR16][R4.64+0x80] ;  /* 0x0000801004397981 */ /* 0x000768000c1e1500 */
[----:B------:R3:W5:Y:S01]  /*0e40*/  LDG.E.U16 R58, desc[UR16][R4.64+0xc0] ;  /* 0x0000c010043a7981 */ /* 0x000762000c1e1500 */
[----:B------:R-:W-:Y:S05]  /*0e50*/  @P1 BRA `(.L_x_5) ;  /* 0x0000000000181947 */ /* 0x000fea0003800000 */
[----:B------:R-:W-:Y:S01]  /*0e60*/  ELECT P0, URZ, PT ;  /* 0x0000000000ff782f */ /* 0x000fe20003800000 */
[----:B---3--:R-:W-:Y:S01]  /*0e70*/  IMAD.MOV.U32 R4, RZ, RZ, 0x1 ;  /* 0x00000001ff047424 */ /* 0x008fe200078e00ff */
[----:B------:R-:W-:Y:S01]  /*0e80*/  UMOV UR4, 0x40 ;  /* 0x0000004000047882 */ /* 0x000fe20000000000 */
[----:B------:R-:W-:Y:S01]  /*0e90*/  UVIRTCOUNT.DEALLOC.SMPOOL 0x80 ;  /* 0x000000800000784c */ /* 0x000fe20000000000 */
[----:B------:R-:W-:-:S09]  /*0ea0*/  ULEA UR4, UR13, UR4, 0x18 ;  /* 0x000000040d047291 */ /* 0x000fd2000f8ec0ff */
[----:B------:R1:W-:Y:S03]  /*0eb0*/  @P0 STS.U8 [UR4], R4 ;  /* 0x00000004ff000988 */ /* 0x0003e60008000004 */
.L_x_5:
[C---:B------:R-:W-:Y:S01]  /*0ec0*/  LOP3.LUT P2, RZ, R0.reuse, 0x7f, RZ, 0xc0, !PT ;  /* 0x0000007f00ff7812 */ /* 0x040fe2000784c0ff */
[----:B------:R-:W-:Y:S01]  /*0ed0*/  UMOV UR4, 0x1 ;  /* 0x0000000100047882 */ /* 0x000fe20000000000 */
[----:B---3--:R-:W-:Y:S01]  /*0ee0*/  IMAD R11, R73, 0x2, R86 ;  /* 0x00000002490b7824 */ /* 0x008fe200078e0256 */
[----:B------:R-:W-:Y:S01]  /*0ef0*/  SHF.R.U32.HI R68, RZ, 0x1, R3 ;  /* 0x00000001ff447819 */ /* 0x000fe20000011603 */
[----:B-----5:R2:W-:Y:S01]  /*0f00*/  STS.U16 [R15+UR14+0x2600], R6 ;  /* 0x002600060f007988 */ /* 0x0205e2000800040e */
[----:B------:R-:W-:Y:S02]  /*0f10*/  LOP3.LUT R5, R15, 0x20, RZ, 0x3c, !PT ;  /* 0x000000200f057812 */ /* 0x000fe400078e3cff */
[----:B-1----:R-:W-:Y:S01]  /*0f20*/  LOP3.LUT R4, R0, 0x7f, RZ, 0xc0, !PT ;  /* 0x0000007f00047812 */ /* 0x002fe200078ec0ff */
[----:B------:R1:W-:Y:S04]  /*0f30*/  STS.U16 [R15+UR14+0x2200], R8 ;  /* 0x002200080f007988 */ /* 0x0003e8000800040e */
[----:B------:R1:W-:Y:S01]  /*0f40*/  STS.U16 [R15+UR14+0x2400], R7 ;  /* 0x002400070f007988 */ /* 0x0003e2000800040e */
[----:B------:R-:W-:Y:S01]  /*0f50*/  VOTEU.ALL UP0, P2 ;  /* 0x0000000000ff7886 */ /* 0x000fe20001000000 */
[----:B--2---:R-:W-:Y:S01]  /*0f60*/  LOP3.LUT R6, R11, R68, RZ, 0x3c, !PT ;  /* 0x000000440b067212 */ /* 0x004fe200078e3cff */
[----:B------:R-:W-:Y:S01]  /*0f70*/  VOTEU.ALL UP1, P2 ;  /* 0x0000000000ff7886 */ /* 0x000fe20001020000 */
[----:B------:R1:W-:Y:S02]  /*0f80*/  STS.U16 [R15+UR14+0x2800], R23 ;  /* 0x002800170f007988 */ /* 0x0003e4000800040e */
[----:B------:R-:W-:-:S04]  /*0f90*/  @!UP0 UIADD3 UR4, UPT, UPT, -UR4, 0x100000, URZ ;  /* 0x0010000004048890 */ /* 0x000fc8000fffe1ff */
[----:B------:R-:W-:Y:S02]  /*0fa0*/  @!UP0 USHF.L.U32 UR5, UR4, 0xb, URZ ;  /* 0x0000000b04058899 */ /* 0x000fe400080006ff */
[----:B------:R-:W-:Y:S02]  /*0fb0*/  @!UP0 USHF.L.U32 UR4, UR4, 0x1, URZ ;  /* 0x0000000104048899 */ /* 0x000fe400080006ff */
[----:B------:R-:W-:Y:S01]  /*0fc0*/  UISETP.NE.U32.AND UP0, UPT, UR12, URZ, UPT ;  /* 0x000000ff0c00728c */ /* 0x000fe2000bf05070 */
[----:B------:R1:W-:Y:S04]  /*0fd0*/  STS.U16 [R15+UR14+0x2a00], R22 ;  /* 0x002a00160f007988 */ /* 0x0003e8000800040e */
        /* <DEDUP_REMOVED lines=35> */
[----:B------:R1:W-:Y:S04]  /*1210*/  STS.U16 [R6+UR14], R38 ;  /* 0x0000002606007988 */ /* 0x0003e8000800040e */
[----:B------:R1:W-:Y:S04]  /*1220*/  STS.U16 [R6+UR14+0x40], R37 ;  /* 0x0000402506007988 */ /* 0x0003e8000800040e */
[----:B------:R1:W-:Y:S04]  /*1230*/  STS.U16 [R6+UR14+0x1000], R35 ;  /* 0x0010002306007988 */ /* 0x0003e8000800040e */
[----:B------:R1:W-:Y:S04]  /*1240*/  STS.U16 [R6+UR14+0x1040], R39 ;  /* 0x0010402706007988 */ /* 0x0003e8000800040e */
[----:B------:R1:W-:Y:S04]  /*1250*/  STS.U16 [R6+UR14+0xe40], R13 ;  /* 0x000e400d06007988 */ /* 0x0003e8000800040e */
[----:B------:R1:W-:Y:S04]  /*1260*/  STS.U16 [R6+UR14+0xe00], R56 ;  /* 0x000e003806007988 */ /* 0x0003e8000800040e */
[----:B------:R1:W-:Y:S04]  /*1270*/  STS.U16 [R6+UR14+0x1e40], R57 ;  /* 0x001e403906007988 */ /* 0x0003e8000800040e */
[----:B------:R1:W-:Y:S01]  /*1280*/  STS.U16 [R6+UR14+0x1e00], R58 ;  /* 0x001e003a06007988 */ /* 0x0003e2000800040e */
[----:B------:R2:W-:Y:S06]  /*1290*/  MEMBAR.ALL.CTA ;  /* 0x0000000000007992 */ /* 0x0005ec0000008000 */
[----:B--2---:R-:W-:Y:S04]  /*12a0*/  FENCE.VIEW.ASYNC.S ;  /* 0x00000000000073c6 */ /* 0x004fe80000000000 */
[----:B------:R-:W2:Y:S02]  /*12b0*/  FENCE.VIEW.ASYNC.S ;  /* 0x00000000000073c6 */ /* 0x000ea40000000000 */
[----:B--2---:R1:W2:Y:S02]  /*12c0*/  @!UP1 SYNCS.EXCH.64 URZ, [UR14+0x3000], UR4 ;  /* 0x003000040eff95b2 */ /* 0x0042a40008000100 */
[----:B--2---:R-:W-:Y:S06]  /*12d0*/  BAR.SYNC.DEFER_BLOCKING 0x0 ;  /* 0x0000000000007b1d */ /* 0x004fec0000010000 */
[----:B-1----:R-:W-:Y:S05]  /*12e0*/  BRA.U UP0, `(.L_x_6) ;  /* 0x00000001005c7547 */ /* 0x002fea000b800000 */
[----:B------:R-:W-:Y:S02]  /*12f0*/  UIADD3 UR4, UPT, UPT, UR14, 0x2000, URZ ;  /* 0x000020000e047890 */ /* 0x000fe4000fffe0ff */
[----:B------:R-:W-:Y:S02]  /*1300*/  USHF.R.U32.HI UR6, URZ, 0x4, UR14 ;  /* 0x00000004ff067899 */ /* 0x000fe4000801160e */
[----:B------:R-:W-:Y:S02]  /*1310*/  USHF.R.U32.HI UR4, URZ, 0x4, UR4 ;  /* 0x00000004ff047899 */ /* 0x000fe40008011604 */
[----:B------:R-:W-:Y:S02]  /*1320*/  USGXT.U32 UR6, UR6, 0xe ;  /* 0x0000000e0606789a */ /* 0x000fe40008000000 */
[----:B------:R-:W-:Y:S01]  /*1330*/  USGXT.U32 UR4, UR4, 0xe ;  /* 0x0000000e0404789a */ /* 0x000fe20008000000 */
[----:B------:R-:W-:Y:S01]  /*1340*/  UMOV UR10, 0x1000080 ;  /* 0x01000080000a7882 */ /* 0x000fe20000000000 */
[----:B------:R-:W-:Y:S01]  /*1350*/  UMOV UR11, 0x40004040 ;  /* 0x40004040000b7882 */ /* 0x000fe20000000000 */
[----:B------:R-:W-:Y:S01]  /*1360*/  UMOV UR7, URZ ;  /* 0x000000ff00077c82 */ /* 0x000fe20008000000 */
[----:B------:R-:W-:Y:S01]  /*1370*/  UMOV UR8, 0xfffffffe ;  /* 0xfffffffe00087882 */ /* 0x000fe20000000000 */
[----:B------:R-:W-:Y:S01]  /*1380*/  UMOV UR9, 0x7fffbfdf ;  /* 0x7fffbfdf00097882 */ /* 0x000fe20000000000 */
[----:B------:R-:W-:Y:S01]  /*1390*/  UIADD3.64 UR10, UPT, UPT, UR6, UR10, URZ ;  /* 0x0000000a060a7297 */ /* 0x000fe2000fffe0ff */
[----:B------:R-:W-:Y:S01]  /*13a0*/  UMOV UR5, URZ ;  /* 0x000000ff00057c82 */ /* 0x000fe20008000000 */
[----:B------:R-:W-:-:S02]  /*13b0*/  ULOP3.LUT UR6, UR6, 0x1000000, URZ, 0xfc, !UPT ;  /* 0x0100000006067892 */ /* 0x000fc4000f8efcff */
[----:B------:R-:W-:Y:S01]  /*13c0*/  UIADD3.64 UR8, UPT, UPT, UR4, -UR8, URZ ;  /* 0x8000000804087297 */ /* 0x000fe2000fffe0ff */
[----:B------:R-:W-:Y:S01]  /*13d0*/  UMOV UR18, 0x0 ;  /* 0x0000000000127882 */ /* 0x000fe20000000000 */
[----:B------:R-:W-:Y:S01]  /*13e0*/  UMOV UR19, 0x4210490 ;  /* 0x0421049000137882 */ /* 0x000fe20000000000 */
[----:B------:R-:W-:Y:S01]  /*13f0*/  UMOV UR5, 0x80004020 ;  /* 0x8000402000057882 */ /* 0x000fe20000000000 */
[----:B------:R-:W-:Y:S01]  /*1400*/  UMOV UR7, 0x40004040 ;  /* 0x4000404000077882 */ /* 0x000fe20000000000 */
[----:B------:R-:W-:Y:S01]  /*1410*/  UMOV UR20, 0x0 ;  /* 0x0000000000147882 */ /* 0x000fe20000000000 */
[----:B------:R-:W-:Y:S01]  /*1420*/  UMOV UR21, 0x4210490 ;  /* 0x0421049000157882 */ /* 0x000fe20000000000 */
[----:B------:R1:W-:Y:S02]  /*1430*/  UTCHMMA gdesc[UR4], gdesc[UR6], tmem[UR15], tmem[UR18], idesc[UR19], !UPT ;  /* 0x00ff1206040075ea */ /* 0x0003e4000f80000f */
[----:B------:R1:W-:Y:S01]  /*1440*/  UTCHMMA gdesc[UR8], gdesc[UR10], tmem[UR15], tmem[UR20], idesc[UR21], UPT ;  /* 0x00ff140a080075ea */ /* 0x0003e2000b80000f */
[----:B------:R-:W-:-:S02]  /*1450*/  NOP ;  /* 0x0000000000007918 */ /* 0x000fc40000000000 */
.L_x_6:
[----:B------:R-:W-:Y:S01]  /*1460*/  ELECT P0, URZ, PT ;  /* 0x0000000000ff782f */ /* 0x000fe20003800000 */
[----:B------:R-:W-:Y:S01]  /*1470*/  IMAD.SHL.U32 R69, R0, 0x10, RZ ;  /* 0x0000001000457824 */ /* 0x000fe200078e00ff */
[----:B-1----:R-:W-:Y:S01]  /*1480*/  UIADD3 UR4, UPT, UPT, UR14, 0x3000, URZ ;  /* 0x000030000e047890 */ /* 0x002fe2000fffe0ff */
[----:B------:R-:W-:Y:S01]  /*1490*/  SHF.R.S32.HI R75, RZ, 0x4, R0 ;  /* 0x00000004ff4b7819 */ /* 0x000fe20000011400 */
[----:B------:R-:W-:Y:S01]  /*14a0*/  UMOV UR5, URZ ;  /* 0x000000ff00057c82 */ /* 0x000fe20008000000 */
[----:B------:R-:W-:-:S13]  /*14b0*/  ISETP.LT.U32.AND P0, PT, R4, 0x20, P0 ;  /* 0x000000200400780c */ /* 0x000fda0000701070 */
[----:B------:R-:W-:Y:S01]  /*14c0*/  VOTEU.ANY UP0, P0 ;  /* 0x0000000000ff7886 */ /* 0x000fe20000000100 */
[----:B------:R-:W-:-:S04]  /*14d0*/  VOTEU.ANY UP1, P0 ;  /* 0x0000000000ff7886 */ /* 0x000fc80000020100 */
[----:B------:R-:W-:Y:S01]  /*14e0*/  @UP0 UMOV UR5, UR4 ;  /* 0x0000000400050c82 */ /* 0x000fe20008000000 */
[----:B------:R-:W-:Y:S01]  /*14f0*/  USHF.L.U32 UR4, UR12, 0x15, URZ ;  /* 0x000000150c047899 */ /* 0x000fe200080006ff */
[----:B------:R1:W-:Y:S01]  /*1500*/  @UP1 UTCBAR [UR5], URZ ;  /* 0x000000ff050013e9 */ /* 0x0003e200080000ff */
[----:B------:R-:W-:Y:S02]  /*1510*/  BAR.SYNC.DEFER_BLOCKING 0x0 ;  /* 0x0000000000007b1d */ /* 0x000fe40000010000 */
[----:B------:R-:W-:-:S04]  /*1520*/  ULOP3.LUT UR4, UR4, 0x600000, URZ, 0xc0, !UPT ;  /* 0x0060000004047892 */ /* 0x000fc8000f8ec0ff */
[----:B------:R-:W-:Y:S01]  /*1530*/  UIADD3 UR4, UPT, UPT, UR15, UR4, URZ ;  /* 0x000000040f047290 */ /* 0x000fe2000fffe0ff */
[----:B------:R-:W2:Y:S02]  /*1540*/  SYNCS.PHASECHK.TRANS64.TRYWAIT P0, [UR14+0x3000], RZ ;  /* 0x003000ffff0075a7 */ /* 0x000ea4000800110e */
[----:B-12---:R-:W-:Y:S09]  /*1550*/  @!P0 BRA `(.L_x_7) ;  /* 0x0000000c00c88947 */ /* 0x006ff20003800000 */
.L_x_11:
[----:B------:R-:W-:Y:S01]  /*1560*/  BAR.SYNC.DEFER_BLOCKING 0x0 ;  /* 0x0000000000007b1d */ /* 0x000fe20000010000 */
[----:B------:R-:W-:Y:S01]  /*1570*/  LOP3.LUT R72, R0, 0x7, RZ, 0xc0, !PT ;  /* 0x0000000700487812 */ /* 0x000fe200078ec0ff */
[----:B------:R-:W-:Y:S01]  /*1580*/  IMAD.SHL.U32 R86, R86, 0x4, RZ ;  /* 0x0000000456567824 */ /* 0x000fe200078e00ff */
[----:B------:R-:W-:Y:S02]  /*1590*/  LOP3.LUT R69, R69, 0xf0, RZ, 0xc0, !PT ;  /* 0x000000f045457812 */ /* 0x000fe400078ec0ff */
[----:B------:R-:W-:Y:S01]  /*15a0*/  SGXT R75, R75, 0x1 ;  /* 0x000000014b4b781a */ /* 0x000fe20000000200 */
[----:B------:R-:W-:Y:S01]  /*15b0*/  IMAD R74, R3, 0x4, R72 ;  /* 0x00000004034a7824 */ /* 0x000fe200078e0248 */
[----:B------:R-:W-:Y:S01]  /*15c0*/  LDTM.16dp32bit_t0_t15.x64 R4, tmem[UR4] ;  /* 0x00000004000479ee */ /* 0x000fe20008b00000 */
[----:B------:R-:W1:Y:S01]  /*15d0*/  LDTM.16dp32bit_t16_t31.x64 R4, tmem[UR4+0x40] ;  /* 0x00004004000479ee */ /* 0x000e620008b20000 */
[----:B------:R-:W-:Y:S01]  /*15e0*/  IMAD R72, R72, 0x800, R69 ;  /* 0x0000080048487824 */ /* 0x000fe200078e0245 */
[----:B------:R-:W-:Y:S01]  /*15f0*/  LOP3.LUT R69, R0, 0x10, RZ, 0xc0, !PT ;  /* 0x0000001000457812 */ /* 0x000fe200078ec0ff */
[----:B------:R-:W-:Y:S01]  /*1600*/  IMAD.SHL.U32 R74, R74, 0x10, RZ ;  /* 0x000000104a4a7824 */ /* 0x000fe200078e00ff */
[----:B------:R-:W-:Y:S01]  /*1610*/  LOP3.LUT R75, R68, 0x2040, R75, 0xf8, !PT ;  /* 0x00002040444b7812 */ /* 0x000fe200078ef84b */
[----:B------:R-:W-:Y:S01]  /*1620*/  IMAD.SHL.U32 R68, R0, 0x80, RZ ;  /* 0x0000008000447824 */ /* 0x000fe200078e00ff */
[----:B------:R-:W2:Y:S01]  /*1630*/  LDCU.64 UR4, c[0x0][0x390] ;  /* 0x00007200ff0477ac */ /* 0x000ea20008000a00 */
[----:B------:R-:W-:Y:S01]  /*1640*/  IMAD R0, R69, 0x40, R72 ;  /* 0x0000004045007824 */ /* 0x000fe200078e0248 */
[----:B------:R-:W-:-:S02]  /*1650*/  LOP3.LUT R75, R75, R74, RZ, 0x3c, !PT ;  /* 0x0000004a4b4b7212 */ /* 0x000fc400078e3cff */
[----:B------:R-:W-:Y:S01]  /*1660*/  LOP3.LUT R68, R68, 0x400, RZ, 0xc0, !PT ;  /* 0x0000040044447812 */ /* 0x000fe200078ec0ff */
[----:B------:R-:W-:-:S03]  /*1670*/  IMAD R0, R3, 0x8, R0 ;  /* 0x0000000803007824 */ /* 0x000fc600078e0200 */
[----:B------:R-:W-:Y:S01]  /*1680*/  IADD3 R68, PT, PT, R75, UR14, R68 ;  /* 0x0000000e4b447c10 */ /* 0x000fe2000fffe044 */
[----:B------:R-:W1:Y:S01]  /*1690*/  @!P2 SYNCS.CCTL.IV [UR14+0x3000] ;  /* 0x00300000ff00a9b1 */ /* 0x000e62000800000e */
[----:B------:R-:W-:Y:S01]  /*16a0*/  NOP ;  /* 0x0000000000007918 */ /* 0x000fe20000000000 */
[----:B-1----:R-:W-:Y:S01]  /*16b0*/  BAR.SYNC.DEFER_BLOCKING 0x0 ;  /* 0x0000000000007b1d */ /* 0x002fe20000010000 */
[C---:B------:R-:W-:Y:S02]  /*16c0*/  LOP3.LUT R3, R0.reuse, 0x10, RZ, 0x3c, !PT ;  /* 0x0000001000037812 */ /* 0x040fe400078e3cff */
[C---:B------:R-:W-:Y:S02]  /*16d0*/  LOP3.LUT R69, R0.reuse, 0x20, RZ, 0x3c, !PT ;  /* 0x0000002000457812 */ /* 0x040fe400078e3cff */
[C---:B------:R-:W-:Y:S02]  /*16e0*/  LOP3.LUT R88, R0.reuse, 0x30, RZ, 0x3c, !PT ;  /* 0x0000003000587812 */ /* 0x040fe400078e3cff */
[----:B------:R-:W-:-:S02]  /*16f0*/  LOP3.LUT R92, R0, 0x40, RZ, 0x3c, !PT ;  /* 0x00000040005c7812 */ /* 0x000fc400078e3cff */
[C---:B------:R-:W-:Y:S02]  /*1700*/  LOP3.LUT R91, R0.reuse, 0x50, RZ, 0x3c, !PT ;  /* 0x00000050005b7812 */ /* 0x040fe400078e3cff */
[C---:B------:R-:W-:Y:S02]  /*1710*/  LOP3.LUT R90, R0.reuse, 0x60, RZ, 0x3c, !PT ;  /* 0x00000060005a7812 */ /* 0x040fe400078e3cff */
[----:B------:R-:W-:Y:S01]  /*1720*/  LOP3.LUT R93, R0, 0x70, RZ, 0x3c, !PT ;  /* 0x00000070005d7812 */ /* 0x000fe200078e3cff */
[----:B------:R-:W-:Y:S04]  /*1730*/  STS.128 [R0+UR14], R4 ;  /* 0x0000000400007988 */ /* 0x000fe80008000c0e */
[----:B------:R-:W-:Y:S04]  /*1740*/  STS.128 [R3+UR14], R8 ;  /* 0x0000000803007988 */ /* 0x000fe80008000c0e */
[----:B------:R-:W-:Y:S04]  /*1750*/  STS.128 [R69+UR14], R12 ;  /* 0x0000000c45007988 */ /* 0x000fe80008000c0e */
[----:B------:R-:W-:Y:S04]  /*1760*/  STS.128 [R88+UR14], R16 ;  /* 0x0000001058007988 */ /* 0x000fe80008000c0e */
[----:B------:R-:W-:Y:S04]  /*1770*/  STS.128 [R92+UR14], R20 ;  /* 0x000000145c007988 */ /* 0x000fe80008000c0e */
[----:B------:R-:W-:Y:S04]  /*1780*/  STS.128 [R91+UR14], R24 ;  /* 0x000000185b007988 */ /* 0x000fe80008000c0e */
[----:B------:R-:W-:Y:S04]  /*1790*/  STS.128 [R90+UR14], R28 ;  /* 0x0000001c5a007988 */ /* 0x000fe80008000c0e */
[----:B------:R1:W-:Y:S01]  /*17a0*/  STS.128 [R93+UR14], R32 ;  /* 0x000000205d007988 */ /* 0x0003e20008000c0e */
[----:B------:R-:W-:Y:S01]  /*17b0*/  BAR.SYNC.DEFER_BLOCKING 0x0 ;  /* 0x0000000000007b1d */ /* 0x000fe20000010000 */
[----:B-1----:R-:W-:-:S02]  /*17c0*/  IMAD.SHL.U32 R32, R73, 0x4, RZ ;  /* 0x0000000449207824 */ /* 0x002fc400078e00ff */
[C---:B------:R-:W-:Y:S01]  /*17d0*/  IMAD.SHL.U32 R34, R81.reuse, 0x80, RZ ;  /* 0x0000008051227824 */ /* 0x040fe200078e00ff */
[----:B--2---:R-:W-:Y:S01]  /*17e0*/  LEA R81, P4, R81, UR4, 0x9 ;  /* 0x0000000451517c11 */ /* 0x004fe2000f8848ff */
[C---:B------:R-:W-:Y:S01]  /*17f0*/  IMAD.SHL.U32 R35, R89.reuse, 0x80, RZ ;  /* 0x0000008059237824 */ /* 0x040fe200078e00ff */
[----:B------:R-:W-:Y:S01]  /*1800*/  LEA R89, P5, R89, UR4, 0x9 ;  /* 0x0000000459597c11 */ /* 0x000fe2000f8a48ff */
[C---:B------:R-:W-:Y:S01]  /*1810*/  IMAD.SHL.U32 R33, R83.reuse, 0x80, RZ ;  /* 0x0000008053217824 */ /* 0x040fe200078e00ff */
[----:B------:R-:W-:Y:S02]  /*1820*/  LEA R83, P2, R83, UR4, 0x9 ;  /* 0x0000000453537c11 */ /* 0x000fe4000f8448ff */
[----:B------:R-:W-:Y:S02]  /*1830*/  LEA.HI.X R35, R35, UR5, RZ, 0x2, P5 ;  /* 0x0000000523237c11 */ /* 0x000fe4000a8f14ff */
[----:B------:R-:W-:Y:S01]  /*1840*/  LEA.HI.X R33, R33, UR5, RZ, 0x2, P2 ;  /* 0x0000000521217c11 */ /* 0x000fe200090f14ff */
[----:B------:R-:W1:Y:S04]  /*1850*/  LDSM.16.M88.4 R4, [R68] ;  /* 0x000000004404783b */ /* 0x000e680000000200 */
[----:B------:R-:W-:Y:S04]  /*1860*/  LDSM.16.M88.4 R8, [R68+0x80] ;  /* 0x000080004408783b */ /* 0x000fe80000000200 */
[----:B------:R-:W-:Y:S04]  /*1870*/  LDSM.16.M88.4 R12, [R68+0x100] ;  /* 0x00010000440c783b */ /* 0x000fe80000000200 */
[----:B------:R-:W-:Y:S04]  /*1880*/  LDSM.16.M88.4 R16, [R68+0x180] ;  /* 0x000180004410783b */ /* 0x000fe80000000200 */
[----:B------:R-:W-:Y:S04]  /*1890*/  LDSM.16.M88.4 R20, [R68+0x200] ;  /* 0x000200004414783b */ /* 0x000fe80000000200 */
[----:B------:R-:W-:Y:S04]  /*18a0*/  LDSM.16.M88.4 R24, [R68+0x280] ;  /* 0x000280004418783b */ /* 0x000fe80000000200 */
[----:B------:R-:W-:Y:S04]  /*18b0*/  LDSM.16.M88.4 R28, [R68+0x300] ;  /* 0x00030000441c783b */ /* 0x000fe80000000200 */
[----:B------:R-:W-:Y:S01]  /*18c0*/  LDSM.16.M88.4 R72, [R68+0x380] ;  /* 0x000380004448783b */ /* 0x000fe20000000200 */
[----:B------:R-:W-:Y:S06]  /*18d0*/  BAR.SYNC.DEFER_BLOCKING 0x0 ;  /* 0x0000000000007b1d */ /* 0x000fec0000010000 */
[----:B------:R2:W-:Y:S04]  /*18e0*/  STS.128 [R0+UR14], R36 ;  /* 0x0000002400007988 */ /* 0x0005e80008000c0e */
[----:B------:R3:W-:Y:S04]  /*18f0*/  STS.128 [R3+UR14], R40 ;  /* 0x0000002803007988 */ /* 0x0007e80008000c0e */
[----:B------:R-:W-:Y:S04]  /*1900*/  STS.128 [R69+UR14], R44 ;  /* 0x0000002c45007988 */ /* 0x000fe80008000c0e */
[----:B------:R-:W-:Y:S04]  /*1910*/  STS.128 [R88+UR14], R48 ;  /* 0x0000003058007988 */ /* 0x000fe80008000c0e */
[----:B------:R-:W-:Y:S01]  /*1920*/  STS.128 [R92+UR14], R52 ;  /* 0x000000345c007988 */ /* 0x000fe20008000c0e */
[C---:B--2---:R-:W-:Y:S01]  /*1930*/  IMAD.SHL.U32 R0, R87.reuse, 0x80, RZ ;  /* 0x0000008057007824 */ /* 0x044fe200078e00ff */
[----:B------:R-:W-:Y:S01]  /*1940*/  LEA R87, P6, R87, UR4, 0x9 ;  /* 0x0000000457577c11 */ /* 0x000fe2000f8c48ff */
[----:B------:R-:W-:Y:S01]  /*1950*/  IMAD.SHL.U32 R36, R79, 0x80, RZ ;  /* 0x000000804f247824 */ /* 0x000fe200078e00ff */
[----:B------:R2:W-:Y:S01]  /*1960*/  STS.128 [R91+UR14], R56 ;  /* 0x000000385b007988 */ /* 0x0005e20008000c0e */
[C---:B---3--:R-:W-:Y:S01]  /*1970*/  IMAD.SHL.U32 R3, R85.reuse, 0x80, RZ ;  /* 0x0000008055037824 */ /* 0x048fe200078e00ff */
[----:B------:R-:W-:-:S02]  /*1980*/  LEA R85, P3, R85, UR4, 0x9 ;  /* 0x0000000455557c11 */ /* 0x000fc4000f8648ff */
[----:B------:R-:W-:Y:S04]  /*1990*/  STS.128 [R90+UR14], R60 ;  /* 0x0000003c5a007988 */ /* 0x000fe80008000c0e */
[----:B------:R3:W-:Y:S01]  /*19a0*/  STS.128 [R93+UR14], R64 ;  /* 0x000000405d007988 */ /* 0x0007e20008000c0e */
[----:B------:R-:W-:Y:S01]  /*19b0*/  BAR.SYNC.DEFER_BLOCKING 0x0 ;  /* 0x0000000000007b1d */ /* 0x000fe20000010000 */
[----:B--2---:R-:W-:Y:S02]  /*19c0*/  LEA R57, P0, R79, UR4, 0x9 ;  /* 0x000000044f397c11 */ /* 0x004fe4000f8048ff */
[----:B------:R-:W-:Y:S02]  /*19d0*/  LEA.HI.X R56, R3, UR5, RZ, 0x2, P3 ;  /* 0x0000000503387c11 */ /* 0x000fe400098f14ff */
[----:B------:R-:W-:-:S02]  /*19e0*/  LEA.HI.X R3, R34, UR5, RZ, 0x2, P4 ;  /* 0x0000000522037c11 */ /* 0x000fc4000a0f14ff */
[----:B------:R-:W-:Y:S02]  /*19f0*/  LEA.HI.X R58, R0, UR5, RZ, 0x2, P6 ;  /* 0x00000005003a7c11 */ /* 0x000fe4000b0f14ff */
[----:B------:R-:W-:Y:S02]  /*1a00*/  LEA R43, P4, R84, UR4, 0x2 ;  /* 0x00000004542b7c11 */ /* 0x000fe4000f8810ff */
[----:B------:R-:W-:Y:S02]  /*1a10*/  LEA.HI.X R0, R36, UR5, RZ, 0x2, P0 ;  /* 0x0000000524007c11 */ /* 0x000fe400080f14ff */
[----:B------:R-:W-:Y:S02]  /*1a20*/  IADD3 R40, P6, P5, R32, UR4, R86 ;  /* 0x0000000420287c10 */ /* 0x000fe4000fdde056 */
[----:B------:R-:W-:Y:S02]  /*1a30*/  LEA.HI.X R84, R84, UR5, RZ, 0x2, P4 ;  /* 0x0000000554547c11 */ /* 0x000fe4000a0f14ff */
[----:B------:R-:W-:-:S02]  /*1a40*/  IADD3 R42, P4, PT, R32, R43, RZ ;  /* 0x0000002b202a7210 */ /* 0x000fc40007f9e0ff */
[----:B------:R-:W-:Y:S01]  /*1a50*/  IADD3.X R41, PT, PT, RZ, UR5, RZ, P6, P5 ;  /* 0x00000005ff297c10 */ /* 0x000fe2000b7ea4ff */
[----:B------:R-:W2:Y:S01]  /*1a60*/  LDSM.16.M88.4 R36, [R68] ;  /* 0x000000004424783b */ /* 0x000ea20000000200 */
[----:B------:R-:W-:Y:S01]  /*1a70*/  LEA R51, P5, R80, UR4, 0x2 ;  /* 0x0000000450337c11 */ /* 0x000fe2000f8a10ff */
[----:B------:R-:W-:Y:S01]  /*1a80*/  IMAD.X R43, RZ, RZ, R84, P4 ;  /* 0x000000ffff2b7224 */ /* 0x000fe200020e0654 */
[----:B------:R-:W-:Y:S01]  /*1a90*/  LEA R49, P6, R82, UR4, 0x2 ;  /* 0x0000000452317c11 */ /* 0x000fe2000f8c10ff */
[----:B------:R-:W4:Y:S01]  /*1aa0*/  LDSM.16.M88.4 R44, [R68+0x80] ;  /* 0x00008000442c783b */ /* 0x000f220000000200 */
[----:B---3--:R-:W-:Y:S02]  /*1ab0*/  LEA R65, P4, R78, UR4, 0x2 ;  /* 0x000000044e417c11 */ /* 0x008fe4000f8810ff */
[----:B------:R-:W-:Y:S01]  /*1ac0*/  LEA.HI.X R80, R80, UR5, RZ, 0x2, P5 ;  /* 0x0000000550507c11 */ /* 0x000fe2000a8f14ff */
[----:B------:R-:W3:Y:S01]  /*1ad0*/  LDSM.16.M88.4 R52, [R68+0x100] ;  /* 0x000100004434783b */ /* 0x000ee20000000200 */
[----:B------:R-:W-:-:S02]  /*1ae0*/  LEA.HI.X R82, R82, UR5, RZ, 0x2, P6 ;  /* 0x0000000552527c11 */ /* 0x000fc4000b0f14ff */
[C---:B------:R-:W-:Y:S01]  /*1af0*/  IADD3 R50, P5, PT, R32.reuse, R51, RZ ;  /* 0x0000003320327210 */ /* 0x040fe20007fbe0ff */
[----:B-1----:R-:W-:Y:S01]  /*1b00*/  STG.E desc[UR16][R40.64], R4 ;  /* 0x0000000428007986 */ /* 0x002fe2000c101910 */
[----:B------:R-:W-:Y:S02]  /*1b10*/  IADD3 R48, P6, PT, R32, R49, RZ ;  /* 0x0000003120307210 */ /* 0x000fe40007fde0ff */
[----:B------:R-:W-:Y:S01]  /*1b20*/  LEA.HI.X R78, R78, UR5, RZ, 0x2, P4 ;  /* 0x000000054e4e7c11 */ /* 0x000fe2000a0f14ff */
[----:B------:R-:W-:Y:S01]  /*1b30*/  IMAD.X R51, RZ, RZ, R80, P5 ;  /* 0x000000ffff337224 */ /* 0x000fe200028e0650 */
[----:B------:R-:W-:Y:S01]  /*1b40*/  IADD3 R64, P4, PT, R32, R65, RZ ;  /* 0x0000004120407210 */ /* 0x000fe20007f9e0ff */
[----:B------:R-:W-:Y:S01]  /*1b50*/  IMAD.X R49, RZ, RZ, R82, P6 ;  /* 0x000000ffff317224 */ /* 0x000fe200030e0652 */
[----:B------:R-:W-:Y:S01]  /*1b60*/  LEA R79, P5, R2, UR4, 0x2 ;  /* 0x00000004024f7c11 */ /* 0x000fe2000f8a10ff */
[----:B------:R-:W-:Y:S01]  /*1b70*/  STG.E desc[UR16][R40.64+0x100], R5 ;  /* 0x0001000528007986 */ /* 0x000fe2000c101910 */
[----:B------:R-:W-:Y:S01]  /*1b80*/  LEA R67, P6, R76, UR4, 0x2 ;  /* 0x000000044c437c11 */ /* 0x000fe2000f8c10ff */
[----:B------:R-:W-:Y:S01]  /*1b90*/  IMAD.X R65, RZ, RZ, R78, P4 ;  /* 0x000000ffff417224 */ /* 0x000fe200020e064e */
[----:B------:R-:W-:-:S02]  /*1ba0*/  LEA R93, P4, R70, UR4, 0x2 ;  /* 0x00000004465d7c11 */ /* 0x000fc4000f8810ff */
[----:B------:R-:W-:Y:S02]  /*1bb0*/  LEA.HI.X R2, R2, UR5, RZ, 0x2, P5 ;  /* 0x0000000502027c11 */ /* 0x000fe4000a8f14ff */
[----:B------:R-:W-:Y:S02]  /*1bc0*/  LEA.HI.X R76, R76, UR5, RZ, 0x2, P6 ;  /* 0x000000054c4c7c11 */ /* 0x000fe4000b0f14ff */
[C---:B------:R-:W-:Y:S02]  /*1bd0*/  IADD3 R78, P5, PT, R32.reuse, R79, RZ ;  /* 0x0000004f204e7210 */ /* 0x040fe40007fbe0ff */
[----:B------:R-:W-:Y:S02]  /*1be0*/  IADD3 R66, P6, PT, R32, R67, RZ ;  /* 0x0000004320427210 */ /* 0x000fe40007fde0ff */
[----:B------:R-:W-:Y:S01]  /*1bf0*/  LEA.HI.X R70, R70, UR5, RZ, 0x2, P4 ;  /* 0x0000000546467c11 */ /* 0x000fe2000a0f14ff */
[----:B------:R-:W-:Y:S01]  /*1c00*/  IMAD.X R79, RZ, RZ, R2, P5 ;  /* 0x000000ffff4f7224 */ /* 0x000fe200028e0602 */
[C---:B------:R-:W-:Y:S01]  /*1c10*/  IADD3 R92, P4, PT, R32.reuse, R93, RZ ;  /* 0x0000005d205c7210 */ /* 0x040fe20007f9e0ff */
[----:B------:R-:W-:Y:S01]  /*1c20*/  IMAD.X R67, RZ, RZ, R76, P6 ;  /* 0x000000ffff437224 */ /* 0x000fe200030e064c */
[----:B------:R-:W-:-:S02]  /*1c30*/  IADD3 R90, P5, PT, R32, R87, RZ ;  /* 0x00000057205a7210 */ /* 0x000fc40007fbe0ff */
[C---:B------:R-:W-:Y:S01]  /*1c40*/  IADD3 R34, P0, PT, R32.reuse, R89, RZ ;  /* 0x0000005920227210 */ /* 0x040fe20007f1e0ff */
[----:B------:R-:W-:Y:S01]  /*1c50*/  IMAD.X R93, RZ, RZ, R70, P4 ;  /* 0x000000ffff5d7224 */ /* 0x000fe200020e0646 */
[C---:B------:R-:W-:Y:S01]  /*1c60*/  IADD3 R88, P6, PT, R32.reuse, R85, RZ ;  /* 0x0000005520587210 */ /* 0x040fe20007fde0ff */
[----:B------:R-:W-:Y:S01]  /*1c70*/  IMAD.X R91, RZ, RZ, R58, P5 ;  /* 0x000000ffff5b7224 */ /* 0x000fe200028e063a */
[C---:B------:R-:W-:Y:S01]  /*1c80*/  IADD3 R86, P4, PT, R32.reuse, R83, RZ ;  /* 0x0000005320567210 */ /* 0x040fe20007f9e0ff */
[----:B------:R-:W-:Y:S01]  /*1c90*/  IMAD.X R35, RZ, RZ, R35, P0 ;  /* 0x000000ffff237224 */ /* 0x000fe200000e0623 */
[----:B------:R-:W-:Y:S01]  /*1ca0*/  LEA R63, P3, R77, UR4, 0x9 ;  /* 0x000000044d3f7c11 */ /* 0x000fe2000f8648ff */
[----:B------:R-:W-:Y:S01]  /*1cb0*/  IMAD.X R89, RZ, RZ, R56, P6 ;  /* 0x000000ffff597224 */ /* 0x000fe200030e0638 */
[----:B------:R-:W-:Y:S01]  /*1cc0*/  LEA R61, P2, R71, UR4, 0x9 ;  /* 0x00000004473d7c11 */ /* 0x000fe2000f8448ff */
[----:B------:R-:W-:Y:S01]  /*1cd0*/  IMAD.X R87, RZ, RZ, R33, P4 ;  /* 0x000000ffff577224 */ /* 0x000fe200020e0621 */
[C---:B------:R-:W-:Y:S01]  /*1ce0*/  IADD3 R2, P5, PT, R32.reuse, R57, RZ ;  /* 0x0000003920027210 */ /* 0x040fe20007fbe0ff */
[----:B--2---:R-:W-:Y:S01]  /*1cf0*/  STG.E desc[UR16][R40.64+0x80], R36 ;  /* 0x0000802428007986 */ /* 0x004fe2000c101910 */
[C---:B------:R-:W-:Y:S01]  /*1d00*/  IADD3 R84, P0, PT, R32.reuse, R81, RZ ;  /* 0x0000005120547210 */ /* 0x040fe20007f1e0ff */
[----:B------:R-:W-:Y:S01]  /*1d10*/  IMAD.SHL.U32 R77, R77, 0x80, RZ ;  /* 0x000000804d4d7824 */ /* 0x000fe200078e00ff */
[C---:B------:R-:W-:Y:S01]  /*1d20*/  IADD3 R70, P6, PT, R32.reuse, R63, RZ ;  /* 0x0000003f20467210 */ /* 0x040fe20007fde0ff */
[----:B------:R-:W1:Y:S01]  /*1d30*/  LDSM.16.M88.4 R56, [R68+0x180] ;  /* 0x000180004438783b */ /* 0x000e620000000200 */
[----:B------:R-:W-:Y:S01]  /*1d40*/  IADD3 R32, P4, PT, R32, R61, RZ ;  /* 0x0000003d20207210 */ /* 0x000fe20007f9e0ff */
[----:B------:R-:W-:Y:S01]  /*1d50*/  IMAD.SHL.U32 R71, R71, 0x80, RZ ;  /* 0x0000008047477824 */ /* 0x000fe200078e00ff */
[----:B------:R-:W-:Y:S01]  /*1d60*/  LEA.HI.X R77, R77, UR5, RZ, 0x2, P3 ;  /* 0x000000054d4d7c11 */ /* 0x000fe200098f14ff */
[----:B------:R-:W2:Y:S01]  /*1d70*/  LDSM.16.M88.4 R60, [R68+0x200] ;  /* 0x00020000443c783b */ /* 0x000ea20000000200 */
[----:B------:R-:W-:-:S02]  /*1d80*/  IMAD.X R85, RZ, RZ, R3, P0 ;  /* 0x000000ffff557224 */ /* 0x000fc400000e0603 */
[----:B------:R-:W-:Y:S01]  /*1d90*/  IMAD.X R3, RZ, RZ, R0, P5 ;  /* 0x000000ffff037224 */ /* 0x000fe200028e0600 */
[----:B------:R-:W-:Y:S01]  /*1da0*/  STG.E desc[UR16][R40.64+0x180], R37 ;  /* 0x0001802528007986 */ /* 0x000fe2000c101910 */
[----:B------:R-:W-:Y:S01]  /*1db0*/  LEA.HI.X R0, R71, UR5, RZ, 0x2, P2 ;  /* 0x0000000547007c11 */ /* 0x000fe200090f14ff */
[----:B------:R-:W-:Y:S02]  /*1dc0*/  IMAD.X R71, RZ, RZ, R77, P6 ;  /* 0x000000ffff477224 */ /* 0x000fe400030e064d */
[----:B------:R-:W5:Y:S02]  /*1dd0*/  LDSM.16.M88.4 R80, [R68+0x280] ;  /* 0x000280004450783b */ /* 0x000f640000000200 */
[----:B------:R-:W-:Y:S02]  /*1de0*/  IMAD.X R33, RZ, RZ, R0, P4 ;  /* 0x000000ffff217224 */ /* 0x000fe400020e0600 */
[----:B------:R-:W-:Y:S04]  /*1df0*/  STG.E desc[UR16][R42.64], R6 ;  /* 0x000000062a007986 */ /* 0x000fe8000c101910 */
[----:B------:R-:W-:Y:S04]  /*1e00*/  STG.E desc[UR16][R42.64+0x80], R38 ;  /* 0x000080262a007986 */ /* 0x000fe8000c101910 */
[----:B------:R-:W-:Y:S04]  /*1e10*/  STG.E desc[UR16][R42.64+0x100], R7 ;  /* 0x000100072a007986 */ /* 0x000fe8000c101910 */
[----:B------:R-:W-:Y:S04]  /*1e20*/  STG.E desc[UR16][R42.64+0x180], R39 ;  /* 0x000180272a007986 */ /* 0x000fe8000c101910 */
[----:B------:R-:W-:Y:S04]  /*1e30*/  STG.E desc[UR16][R48.64], R8 ;  /* 0x0000000830007986 */ /* 0x000fe8000c101910 */
[----:B------:R-:W-:Y:S04]  /*1e40*/  STG.E desc[UR16][R48.64+0x100], R9 ;  /* 0x0001000930007986 */ /* 0x000fe8000c101910 */
[----:B----4-:R-:W-:Y:S04]  /*1e50*/  STG.E desc[UR16][R48.64+0x80], R44 ;  /* 0x0000802c30007986 */ /* 0x010fe8000c101910 */
[----:B------:R-:W-:Y:S04]  /*1e60*/  STG.E desc[UR16][R48.64+0x180], R45 ;  /* 0x0001802d30007986 */ /* 0x000fe8000c101910 */
[----:B------:R-:W4:Y:S04]  /*1e70*/  LDSM.16.M88.4 R4, [R68+0x300] ;  /* 0x000300004404783b */ /* 0x000f280000000200 */
[----:B------:R-:W-:Y:S04]  /*1e80*/  STG.E desc[UR16][R50.64], R10 ;  /* 0x0000000a32007986 */ /* 0x000fe8000c101910 */
[----:B------:R-:W-:Y:S04]  /*1e90*/  STG.E desc[UR16][R50.64+0x100], R11 ;  /* 0x0001000b32007986 */ /* 0x000fe8000c101910 */
[----:B------:R-:W0:Y:S04]  /*1ea0*/  LDSM.16.M88.4 R8, [R68+0x380] ;  /* 0x000380004408783b */ /* 0x000e280000000200 */
[----:B------:R0:W-:Y:S04]  /*1eb0*/  STG.E desc[UR16][R50.64+0x80], R46 ;  /* 0x0000802e32007986 */ /* 0x0001e8000c101910 */
[----:B------:R0:W-:Y:S04]  /*1ec0*/  STG.E desc[UR16][R50.64+0x180], R47 ;  /* 0x0001802f32007986 */ /* 0x0001e8000c101910 */
[----:B------:R0:W-:Y:S04]  /*1ed0*/  STG.E desc[UR16][R64.64], R12 ;  /* 0x0000000c40007986 */ /* 0x0001e8000c101910 */
[----:B------:R0:W-:Y:S04]  /*1ee0*/  STG.E desc[UR16][R64.64+0x100], R13 ;  /* 0x0001000d40007986 */ /* 0x0001e8000c101910 */
[----:B---3--:R3:W-:Y:S04]  /*1ef0*/  STG.E desc[UR16][R64.64+0x80], R52 ;  /* 0x0000803440007986 */ /* 0x0087e8000c101910 */
[----:B------:R3:W-:Y:S04]  /*1f00*/  STG.E desc[UR16][R64.64+0x180], R53 ;  /* 0x0001803540007986 */ /* 0x0007e8000c101910 */
[----:B------:R3:W-:Y:S04]  /*1f10*/  STG.E desc[UR16][R66.64], R14 ;  /* 0x0000000e42007986 */ /* 0x0007e8000c101910 */
[----:B------:R3:W-:Y:S04]  /*1f20*/  STG.E desc[UR16][R66.64+0x80], R54 ;  /* 0x0000803642007986 */ /* 0x0007e8000c101910 */
[----:B------:R3:W-:Y:S04]  /*1f30*/  STG.E desc[UR16][R66.64+0x100], R15 ;  /* 0x0001000f42007986 */ /* 0x0007e8000c101910 */
[----:B------:R3:W-:Y:S04]  /*1f40*/  STG.E desc[UR16][R66.64+0x180], R55 ;  /* 0x0001803742007986 */ /* 0x0007e8000c101910 */
[----:B------:R3:W-:Y:S04]  /*1f50*/  STG.E desc[UR16][R78.64], R16 ;  /* 0x000000104e007986 */ /* 0x0007e8000c101910 */
[----:B------:R3:W-:Y:S04]  /*1f60*/  STG.E desc[UR16][R78.64+0x100], R17 ;  /* 0x000100114e007986 */ /* 0x0007e8000c101910 */
[----:B-1----:R3:W-:Y:S04]  /*1f70*/  STG.E desc[UR16][R78.64+0x80], R56 ;  /* 0x000080384e007986 */ /* 0x0027e8000c101910 */
[----:B------:R3:W-:Y:S04]  /*1f80*/  STG.E desc[UR16][R78.64+0x180], R57 ;  /* 0x000180394e007986 */ /* 0x0007e8000c101910 */
[----:B------:R3:W-:Y:S04]  /*1f90*/  STG.E desc[UR16][R92.64], R18 ;  /* 0x000000125c007986 */ /* 0x0007e8000c101910 */
[----:B------:R3:W-:Y:S04]  /*1fa0*/  STG.E desc[UR16][R92.64+0x80], R58 ;  /* 0x0000803a5c007986 */ /* 0x0007e8000c101910 */
[----:B------:R3:W-:Y:S04]  /*1fb0*/  STG.E desc[UR16][R92.64+0x100], R19 ;  /* 0x000100135c007986 */ /* 0x0007e8000c101910 */
[----:B------:R3:W-:Y:S04]  /*1fc0*/  STG.E desc[UR16][R92.64+0x180], R59 ;  /* 0x0001803b5c007986 */ /* 0x0007e8000c101910 */
[----:B------:R3:W-:Y:S04]  /*1fd0*/  STG.E desc[UR16][R34.64], R20 ;  /* 0x0000001422007986 */ /* 0x0007e8000c101910 */
[----:B------:R3:W-:Y:S04]  /*1fe0*/  STG.E desc[UR16][R34.64+0x100], R21 ;  /* 0x0001001522007986 */ /* 0x0007e8000c101910 */
[----:B--2---:R3:W-:Y:S04]  /*1ff0*/  STG.E desc[UR16][R34.64+0x80], R60 ;  /* 0x0000803c22007986 */ /* 0x0047e8000c101910 */
[----:B------:R3:W-:Y:S04]  /*2000*/  STG.E desc[UR16][R34.64+0x180], R61 ;  /* 0x0001803d22007986 */ /* 0x0007e8000c101910 */
[----:B------:R3:W-:Y:S04]  /*2010*/  STG.E desc[UR16][R90.64], R22 ;  /* 0x000000165a007986 */ /* 0x0007e8000c101910 */
[----:B------:R3:W-:Y:S04]  /*2020*/  STG.E desc[UR16][R90.64+0x80], R62 ;  /* 0x0000803e5a007986 */ /* 0x0007e8000c101910 */
[----:B------:R3:W-:Y:S04]  /*2030*/  STG.E desc[UR16][R90.64+0x100], R23 ;  /* 0x000100175a007986 */ /* 0x0007e8000c101910 */
[----:B------:R3:W-:Y:S04]  /*2040*/  STG.E desc[UR16][R90.64+0x180], R63 ;  /* 0x0001803f5a007986 */ /* 0x0007e8000c101910 */
[----:B------:R3:W-:Y:S04]  /*2050*/  STG.E desc[UR16][R88.64], R24 ;  /* 0x0000001858007986 */ /* 0x0007e8000c101910 */
[----:B------:R3:W-:Y:S04]  /*2060*/  STG.E desc[UR16][R88.64+0x100], R25 ;  /* 0x0001001958007986 */ /* 0x0007e8000c101910 */
[----:B-----5:R3:W-:Y:S04]  /*2070*/  STG.E desc[UR16][R88.64+0x80], R80 ;  /* 0x0000805058007986 */ /* 0x0207e8000c101910 */
[----:B------:R3:W-:Y:S04]  /*2080*/  STG.E desc[UR16][R88.64+0x180], R81 ;  /* 0x0001805158007986 */ /* 0x0007e8000c101910 */
[----:B------:R3:W-:Y:S04]  /*2090*/  STG.E desc[UR16][R86.64], R26 ;  /* 0x0000001a56007986 */ /* 0x0007e8000c101910 */
[----:B------:R3:W-:Y:S04]  /*20a0*/  STG.E desc[UR16][R86.64+0x80], R82 ;  /* 0x0000805256007986 */ /* 0x0007e8000c101910 */
[----:B------:R3:W-:Y:S04]  /*20b0*/  STG.E desc[UR16][R86.64+0x100], R27 ;  /* 0x0001001b56007986 */ /* 0x0007e8000c101910 */
[----:B------:R3:W-:Y:S04]  /*20c0*/  STG.E desc[UR16][R86.64+0x180], R83 ;  /* 0x0001805356007986 */ /* 0x0007e8000c101910 */
[----:B------:R3:W-:Y:S04]  /*20d0*/  STG.E desc[UR16][R84.64], R28 ;  /* 0x0000001c54007986 */ /* 0x0007e8000c101910 */
[----:B------:R3:W-:Y:S04]  /*20e0*/  STG.E desc[UR16][R84.64+0x100], R29 ;  /* 0x0001001d54007986 */ /* 0x0007e8000c101910 */
[----:B----4-:R3:W-:Y:S04]  /*20f0*/  STG.E desc[UR16][R84.64+0x80], R4 ;  /* 0x0000800454007986 */ /* 0x0107e8000c101910 */
[----:B------:R3:W-:Y:S04]  /*2100*/  STG.E desc[UR16][R84.64+0x180], R5 ;  /* 0x0001800554007986 */ /* 0x0007e8000c101910 */
[----:B------:R3:W-:Y:S04]  /*2110*/  STG.E desc[UR16][R2.64], R30 ;  /* 0x0000001e02007986 */ /* 0x0007e8000c101910 */
[----:B------:R3:W-:Y:S04]  /*2120*/  STG.E desc[UR16][R2.64+0x80], R6 ;  /* 0x0000800602007986 */ /* 0x0007e8000c101910 */
[----:B------:R3:W-:Y:S04]  /*2130*/  STG.E desc[UR16][R2.64+0x100], R31 ;  /* 0x0001001f02007986 */ /* 0x0007e8000c101910 */
[----:B------:R3:W-:Y:S04]  /*2140*/  STG.E desc[UR16][R2.64+0x180], R7 ;  /* 0x0001800702007986 */ /* 0x0007e8000c101910 */
[----:B------:R3:W-:Y:S04]  /*2150*/  STG.E desc[UR16][R70.64], R72 ;  /* 0x0000004846007986 */ /* 0x0007e8000c101910 */
[----:B------:R3:W-:Y:S04]  /*2160*/  STG.E desc[UR16][R70.64+0x100], R73 ;  /* 0x0001004946007986 */ /* 0x0007e8000c101910 */
[----:B0-----:R3:W-:Y:S04]  /*2170*/  STG.E desc[UR16][R70.64+0x80], R8 ;  /* 0x0000800846007986 */ /* 0x0017e8000c101910 */
[----:B------:R3:W-:Y:S04]  /*2180*/  STG.E desc[UR16][R70.64+0x180], R9 ;  /* 0x0001800946007986 */ /* 0x0007e8000c101910 */
[----:B------:R3:W-:Y:S04]  /*2190*/  STG.E desc[UR16][R32.64], R74 ;  /* 0x0000004a20007986 */ /* 0x0007e8000c101910 */
[----:B------:R3:W-:Y:S04]  /*21a0*/  STG.E desc[UR16][R32.64+0x80], R10 ;  /* 0x0000800a20007986 */ /* 0x0007e8000c101910 */
[----:B------:R3:W-:Y:S04]  /*21b0*/  STG.E desc[UR16][R32.64+0x100], R75 ;  /* 0x0001004b20007986 */ /* 0x0007e8000c101910 */
[----:B------:R3:W-:Y:S01]  /*21c0*/  STG.E desc[UR16][R32.64+0x180], R11 ;  /* 0x0001800b20007986 */ /* 0x0007e2000c101910 */
[----:B------:R-:W-:Y:S06]  /*21d0*/  BAR.SYNC.DEFER_BLOCKING 0x0 ;  /* 0x0000000000007b1d */ /* 0x000fec0000010000 */
[----:B------:R-:W-:Y:S05]  /*21e0*/  @P1 BRA `(.L_x_8) ;  /* 0x00000000009c1947 */ /* 0x000fea0003800000 */
[----:B------:R-:W-:Y:S01]  /*21f0*/  NOP ;  /* 0x0000000000007918 */ /* 0x000fe20000000000 */
[----:B------:R-:W-:Y:S01]  /*2200*/  UMOV UR4, 0x50 ;  /* 0x0000005000047882 */ /* 0x000fe20000000000 */
[----:B------:R-:W-:Y:S01]  /*2210*/  IMAD.U32 R0, RZ, RZ, UR15 ;  /* 0x0000000fff007e24 */ /* 0x000fe2000f8e00ff */
[----:B------:R-:W-:Y:S01]  /*2220*/  ULEA UR13, UR13, UR4, 0x18 ;  /* 0x000000040d0d7291 */ /* 0x000fe2000f8ec0ff */
[----:B---3--:R-:W-:Y:S02]  /*2230*/  IMAD.MOV.U32 R3, RZ, RZ, 0xf ;  /* 0x0000000fff037424 */ /* 0x008fe400078e00ff */
[----:B------:R-:W-:Y:S01]  /*2240*/  IMAD.MOV.U32 R7, RZ, RZ, 0x1 ;  /* 0x00000001ff077424 */ /* 0x000fe200078e00ff */
[----:B------:R-:W-:-:S04]  /*2250*/  LOP3.LUT R0, R0, 0xffff, RZ, 0xc0, !PT ;  /* 0x0000ffff00007812 */ /* 0x000fc800078ec0ff */
[----:B------:R-:W-:Y:S01]  /*2260*/  SHF.R.U32.HI R0, RZ, 0x5, R0 ;  /* 0x00000005ff007819 */ /* 0x000fe20000011600 */
[----:B------:R-:W0:Y:S04]  /*2270*/  LDS R5, [UR13] ;  /* 0x0000000dff057984 */ /* 0x000e280008000800 */
[----:B------:R-:W-:Y:S01]  /*2280*/  VIADD R2, R0, 0x10 ;  /* 0x0000001000027836 */ /* 0x000fe20000000000 */
[----:B------:R-:W-:-:S04]  /*2290*/  SHF.L.U32 R0, R3, R0, RZ ;  /* 0x0000000003007219 */ /* 0x000fc800000006ff */
[----:B------:R-:W-:-:S04]  /*22a0*/  SHF.L.U32 R3, R7, R2, RZ ;  /* 0x0000000207037219 */ /* 0x000fc800000006ff */
[----:B------:R-:W-:-:S04]  /*22b0*/  LOP3.LUT R0, R3, R0, RZ, 0xfc, !PT ;  /* 0x0000000003007212 */ /* 0x000fc800078efcff */
[C---:B------:R-:W-:Y:S02]  /*22c0*/  LOP3.LUT R2, R0.reuse, 0xffff, RZ, 0xc0, !PT ;  /* 0x0000ffff00027812 */ /* 0x040fe400078ec0ff */
[----:B0-----:R-:W-:-:S04]  /*22d0*/  LOP3.LUT R3, R0, 0xffff, R5, 0x80, !PT ;  /* 0x0000ffff00037812 */ /* 0x001fc800078e8005 */
[----:B------:R-:W-:-:S13]  /*22e0*/  ISETP.NE.AND P0, PT, R3, R2, PT ;  /* 0x000000020300720c */ /* 0x000fda0003f05270 */
[----:B------:R-:W-:Y:S05]  /*22f0*/  @P0 BRA `(.L_x_9) ;  /* 0x0000000000500947 */ /* 0x000fea0003800000 */
[----:B------:R-:W-:Y:S02]  /*2300*/  SHF.R.U32.HI R5, RZ, 0x10, R5 ;  /* 0x00000010ff057819 */ /* 0x000fe40000011605 */
[----:B------:R-:W-:-:S04]  /*2310*/  SHF.R.U32.HI R2, RZ, 0x10, R0 ;  /* 0x00000010ff027819 */ /* 0x000fc80000011600 */
[----:B------:R-:W-:-:S04]  /*2320*/  LOP3.LUT R5, R5, R2, RZ, 0xc0, !PT ;  /* 0x0000000205057212 */ /* 0x000fc800078ec0ff */
[----:B------:R-:W-:-:S13]  /*2330*/  ISETP.NE.AND P0, PT, R5, R2, PT ;  /* 0x000000020500720c */ /* 0x000fda0003f05270 */
[----:B------:R-:W-:Y:S05]  /*2340*/  @P0 BRA `(.L_x_10) ;  /* 0x0000000000300947 */ /* 0x000fea0003800000 */
[----:B------:R-:W-:Y:S01]  /*2350*/  R2UR UR4, R0 ;  /* 0x00000000000472ca */ /* 0x000fe200000e0000 */
[----:B------:R-:W-:Y:S01]  /*2360*/  VOTEU.ANY UR5, UPT, PT ;  /* 0x0000000000057886 */ /* 0x000fe200038e0100 */
[----:B------:R-:W0:Y:S01]  /*2370*/  S2R R0, SR_LANEID ;  /* 0x0000000000007919 */ /* 0x000e220000000000 */
[----:B------:R-:W-:-:S10]  /*2380*/  UFLO.U32 UR5, UR5 ;  /* 0x00000005000572bd */ /* 0x000fd400080e0000 */
[----:B------:R-:W-:-:S06]  /*2390*/  ULOP3.LUT UR4, URZ, UR4, URZ, 0x33, !UPT ;  /* 0x00000004ff047292 */ /* 0x000fcc000f8e33ff */
[----:B------:R-:W-:-:S04]  /*23a0*/  IMAD.U32 R2, RZ, RZ, UR4 ;  /* 0x00000004ff027e24 */ /* 0x000fc8000f8e00ff */
[----:B------:R-:W1:Y:S02]  /*23b0*/  REDUX UR6, R2 ;  /* 0x00000000020673c4 */ /* 0x000e640000000000 */
[----:B------:R2:W-:Y:S01]  /*23c0*/  UTCATOMSWS.AND URZ, UR4 ;  /* 0x0000000400ff79e3 */ /* 0x0005e20008000000 */
[----:B0-----:R-:W-:Y:S01]  /*23d0*/  ISETP.EQ.U32.AND P0, PT, R0, UR5, PT ;  /* 0x0000000500007c0c */ /* 0x001fe2000bf02070 */
[----:B-1----:R-:W-:-:S12]  /*23e0*/  IMAD.U32 R0, RZ, RZ, UR6 ;  /* 0x00000006ff007e24 */ /* 0x002fd8000f8e00ff */
[----:B------:R2:W-:Y:S01]  /*23f0*/  @P0 ATOMS.AND RZ, [UR13], R0 ;  /* 0x00000000ffff098c */ /* 0x0005e2000a80000d */
[----:B------:R-:W-:Y:S05]  /*2400*/  BRA `(.L_x_8) ;  /* 0x0000000000147947 */ /* 0x000fea0003800000 */
.L_x_10:
[----:B------:R-:W-:-:S07]  /*2410*/  MOV R2, 0x2430 ;  /* 0x0000243000027802 */ /* 0x000fce0000000f00 */
[----:B------:R-:W-:Y:S05]  /*2420*/  CALL.REL.NOINC `($__internal_0_$__cuda_sm10x_tcgen05_guardrail_trap_col_being_dealloced_not_returned_by_alloc) ;  /* 0x0000000000207944 */ /* 0x000fea0003c00000 */
[----:B------:R-:W-:Y:S05]  /*2430*/  BRA `(.L_x_8) ;  /* 0x0000000000087947 */ /* 0x000fea0003800000 */
.L_x_9:
[----:B------:R-:W-:-:S07]  /*2440*/  MOV R2, 0x2460 ;  /* 0x0000246000027802 */ /* 0x000fce0000000f00 */
[----:B------:R-:W-:Y:S05]  /*2450*/  CALL.REL.NOINC `($__internal_2_$__cuda_sm10x_tcgen05_guardrail_trap_unallocated_columns_being_dealloced) ;  /* 0x00000000002c7944 */ /* 0x000fea0003c00000 */
.L_x_8:
[----:B------:R-:W-:Y:S01]  /*2460*/  NOP ;  /* 0x0000000000007918 */ /* 0x000fe20000000000 */
[----:B--2---:R-:W-:Y:S05]  /*2470*/  EXIT ;  /* 0x000000000000794d */ /* 0x004fea0003800000 */
.L_x_7:
[----:B------:R-:W1:Y:S02]  /*2480*/  SYNCS.PHASECHK.TRANS64.TRYWAIT P0, [UR14+0x3000], RZ ;  /* 0x003000ffff0075a7 */ /* 0x000e64000800110e */
[----:B-1----:R-:W-:Y:S05]  /*2490*/  @!P0 BRA `(.L_x_7) ;  /* 0xfffffffc00f88947 */ /* 0x002fea000383ffff */
[----:B------:R-:W-:Y:S05]  /*24a0*/  BRA `(.L_x_11) ;  /* 0xfffffff0002c7947 */ /* 0x000fea000383ffff */
        .weak           $__internal_0_$__cuda_sm10x_tcgen05_guardrail_trap_col_being_dealloced_not_returned_by_alloc
        .type           $__internal_0_$__cuda_sm10x_tcgen05_guardrail_trap_col_being_dealloced_not_returned_by_alloc,@function
        .size           $__internal_0_$__cuda_sm10x_tcgen05_guardrail_trap_col_being_dealloced_not_returned_by_alloc,($__internal_1_$__cuda_sm10x_tcgen05_guardrail_trap_phase_invalid_during_alloc - $__internal_0_$__cuda_sm10x_tcgen05_guardrail_trap_col_being_dealloced_not_returned_by_alloc)
$__internal_0_$__cuda_sm10x_tcgen05_guardrail_trap_col_being_dealloced_not_returned_by_alloc:
[----:B------:R-:W-:Y:S05]  /*24b0*/  BPT.TRAP 0x1 ;  /* 0x000000040000795c */ /* 0x000fea0000300000 */
[----:B------:R-:W-:-:S04]  /*24c0*/  IMAD.MOV.U32 R3, RZ, RZ, 0x0 ;  /* 0x00000000ff037424 */ /* 0x000fc800078e00ff */
[----:B------:R-:W-:Y:S05]  /*24d0*/  RET.REL.NODEC R2 `(gluon_mma) ;  /* 0xffffffd802c87950 */ /* 0x000fea0003c3ffff */
        .weak           $__internal_1_$__cuda_sm10x_tcgen05_guardrail_trap_phase_invalid_during_alloc
        .type           $__internal_1_$__cuda_sm10x_tcgen05_guardrail_trap_phase_invalid_during_alloc,@function
        .size           $__internal_1_$__cuda_sm10x_tcgen05_guardrail_trap_phase_invalid_during_alloc,($__internal_2_$__cuda_sm10x_tcgen05_guardrail_trap_unallocated_columns_being_dealloced - $__internal_1_$__cuda_sm10x_tcgen05_guardrail_trap_phase_invalid_during_alloc)
$__internal_1_$__cuda_sm10x_tcgen05_guardrail_trap_phase_invalid_during_alloc:
[----:B------:R-:W-:Y:S05]  /*24e0*/  BPT.TRAP 0x1 ;  /* 0x000000040000795c */ /* 0x000fea0000300000 */
[----:B------:R-:W-:-:S04]  /*24f0*/  IMAD.MOV.U32 R3, RZ, RZ, 0x0 ;  /* 0x00000000ff037424 */ /* 0x000fc800078e00ff */
[----:B------:R-:W-:Y:S05]  /*2500*/  RET.REL.NODEC R2 `(gluon_mma) ;  /* 0xffffffd802bc7950 */ /* 0x000fea0003c3ffff */
        .weak           $__internal_2_$__cuda_sm10x_tcgen05_guardrail_trap_unallocated_columns_being_dealloced
        .type           $__internal_2_$__cuda_sm10x_tcgen05_guardrail_trap_unallocated_columns_being_dealloced,@function
        .size           $__internal_2_$__cuda_sm10x_tcgen05_guardrail_trap_unallocated_columns_being_dealloced,(.L_x_15 - $__internal_2_$__cuda_sm10x_tcgen05_guardrail_trap_unallocated_columns_being_dealloced)
$__internal_2_$__cuda_sm10x_tcgen05_guardrail_trap_unallocated_columns_being_dealloced:
[----:B------:R-:W-:Y:S05]  /*2510*/  BPT.TRAP 0x1 ;  /* 0x000000040000795c */ /* 0x000fea0000300000 */
[----:B------:R-:W-:-:S04]  /*2520*/  IMAD.MOV.U32 R3, RZ, RZ, 0x0 ;  /* 0x00000000ff037424 */ /* 0x000fc800078e00ff */
[----:B------:R-:W-:Y:S05]  /*2530*/  RET.REL.NODEC R2 `(gluon_mma) ;  /* 0xffffffd802b07950 */ /* 0x000fea0003c3ffff */
.L_x_12:
[----:B------:R-:W-:-:S00]  /*2540*/  BRA `(.L_x_12) ;  /* 0xfffffffc00fc7947 */ /* 0x000fc0000383ffff */
[----:B------:R-:W-:-:S00]  /*2550*/  NOP ;  /* 0x0000000000007918 */ /* 0x000fc00000000000 */
        /* <DEDUP_REMOVED lines=10> */
.L_x_15:


//--------------------- .nv.shared.gluon_mma      --------------------------
	.section	.nv.shared.gluon_mma,"aw",@nobits
	.sectionflags	@""
	.align	16
	.zero		1024


//--------------------- .nv.shared.reserved.0     --------------------------
	.section	.nv.shared.reserved.0,"aw",@nobits
	.align	8
	.weak		__nv_reservedSMEM_offset_0_alias
	.size		__nv_reservedSMEM_offset_0_alias, 0, 64
	.other		__nv_reservedSMEM_offset_0_alias,@"STO_CUDA_RESERVED_SHARED STV_DEFAULT"
__nv_reservedSMEM_offset_0_alias:
	.zero		0
.nv.shared.reserved.0:
	.zero		64
	.weak		__nv_reservedSMEM_allocation_phase
	.type		__nv_reservedSMEM_allocation_phase,@object
	.size		__nv_reservedSMEM_allocation_phase,(.L_0 - __nv_reservedSMEM_allocation_phase)
__nv_reservedSMEM_allocation_phase:
	.zero		1
.L_0:
	.zero		7
	.weak		__nv_reservedSMEM_devtool_atexit_pc
	.type		__nv_reservedSMEM_devtool_atexit_pc,@object
	.size		__nv_reservedSMEM_devtool_atexit_pc,(__nv_reservedSMEM_allocation_mask - __nv_reservedSMEM_devtool_atexit_pc)
__nv_reservedSMEM_devtool_atexit_pc:
	.zero		8
	.weak		__nv_reservedSMEM_allocation_mask
	.type		__nv_reservedSMEM_allocation_mask,@object
	.size		__nv_reservedSMEM_allocation_mask,(.L_2 - __nv_reservedSMEM_allocation_mask)
__nv_reservedSMEM_allocation_mask:
	.zero		4
.L_2:


//--------------------- .nv.constant0.gluon_mma   --------------------------
	.section	.nv.constant0.gluon_mma,"a",@progbits
	.sectionflags	@""
	.align	4
.nv.constant0.gluon_mma:
	.zero		936


//--------------------- SYMBOLS --------------------------

	.type		.nv.reservedSmem.offset0,@object
	.size		.nv.reservedSmem.offset0,0x4
	.type		.nv.reservedSmem.cap,@object
	.size		.nv.reservedSmem.cap,0x4
